//
// Generated by NVIDIA NVVM Compiler
//
// Compiler Build ID: CL-36424714
// Cuda compilation tools, release 13.0, V13.0.88
// Based on NVVM 20.0.0
//

.version 9.0
.target sm_100
.address_size 64

	// .globl	_Z20kernelGenerarTableroPii
.global .align 4 .b8 precalc_xorwow_matrix[102400];
.global .align 4 .b8 precalc_xorwow_offset_matrix[102400];
.global .align 4 .b8 mrg32k3aM1[2304];
.global .align 4 .b8 mrg32k3aM2[2304];
.global .align 4 .b8 mrg32k3aM1SubSeq[2016];
.global .align 4 .b8 mrg32k3aM2SubSeq[2016];
.global .align 4 .b8 mrg32k3aM1Seq[2304];
.global .align 4 .b8 mrg32k3aM2Seq[2304];
.const .align 8 .b8 __cr_lgamma_table[72];
.const .align 8 .u64 FILAS;
.const .align 8 .u64 COLUMNAS;

.visible .entry _Z20kernelGenerarTableroPii(
	.param .u64 .ptr .align 1 _Z20kernelGenerarTableroPii_param_0,
	.param .u32 _Z20kernelGenerarTableroPii_param_1
)
{
	.local .align 8 .b8 	__local_depot0[48];
	.reg .b64 	%SP;
	.reg .b64 	%SPL;
	.reg .pred 	%p<64>;
	.reg .b32 	%r<1201>;
	.reg .b64 	%rd<27>;

	mov.u64 	%SPL, __local_depot0;
	ld.param.u64 	%rd10, [_Z20kernelGenerarTableroPii_param_0];
	ld.param.u32 	%r540, [_Z20kernelGenerarTableroPii_param_1];
	add.u64 	%rd1, %SPL, 0;
	mov.u32 	%r541, %ctaid.x;
	mov.u32 	%r542, %ntid.x;
	mov.u32 	%r543, %tid.x;
	mad.lo.s32 	%r544, %r541, %r542, %r543;
	cvt.s64.s32 	%rd2, %r544;
	xor.b32  	%r545, %r540, -1429050551;
	mul.lo.s32 	%r546, %r545, 1099087573;
	setp.gt.s32 	%p1, %r540, -1;
	selp.b32 	%r547, -644748465, -1947113066, %p1;
	add.s32 	%r548, %r547, %r546;
	add.s32 	%r1, %r548, 6615241;
	add.s32 	%r937, %r546, 123456789;
	st.local.v2.u32 	[%rd1], {%r1, %r937};
	xor.b32  	%r549, %r546, 362436069;
	add.s32 	%r550, %r547, 521288629;
	st.local.v2.u32 	[%rd1+8], {%r549, %r550};
	xor.b32  	%r551, %r547, 88675123;
	add.s32 	%r933, %r546, 5783321;
	st.local.v2.u32 	[%rd1+16], {%r551, %r933};
	setp.eq.s32 	%p2, %r544, 0;
	@%p2 bra 	$L__BB0_115;
	mov.b32 	%r920, 0;
	mov.u64 	%rd26, %rd2;
$L__BB0_2:
	mov.u64 	%rd3, %rd26;
	and.b64  	%rd4, %rd3, 3;
	setp.eq.s64 	%p3, %rd4, 0;
	@%p3 bra 	$L__BB0_114;
	mul.wide.u32 	%rd12, %r920, 3200;
	mov.u64 	%rd13, precalc_xorwow_matrix;
	add.s64 	%rd5, %rd13, %rd12;
	mov.b32 	%r933, 0;
	mov.u32 	%r934, %r933;
	mov.u32 	%r935, %r933;
	mov.u32 	%r936, %r933;
	mov.u32 	%r937, %r933;
	mov.u32 	%r926, %r933;
$L__BB0_4:
	mul.wide.u32 	%rd14, %r926, 4;
	add.s64 	%rd15, %rd1, %rd14;
	ld.local.u32 	%r13, [%rd15+4];
	shl.b32 	%r14, %r926, 5;
	mov.b32 	%r932, 0;
$L__BB0_5:
	.pragma "nounroll";
	shr.u32 	%r555, %r13, %r932;
	and.b32  	%r556, %r555, 1;
	setp.eq.b32 	%p4, %r556, 1;
	not.pred 	%p5, %p4;
	add.s32 	%r557, %r14, %r932;
	mul.lo.s32 	%r558, %r557, 5;
	mul.wide.u32 	%rd16, %r558, 4;
	add.s64 	%rd6, %rd5, %rd16;
	@%p5 bra 	$L__BB0_7;
	ld.global.u32 	%r559, [%rd6];
	xor.b32  	%r937, %r937, %r559;
	ld.global.u32 	%r560, [%rd6+4];
	xor.b32  	%r936, %r936, %r560;
	ld.global.u32 	%r561, [%rd6+8];
	xor.b32  	%r935, %r935, %r561;
	ld.global.u32 	%r562, [%rd6+12];
	xor.b32  	%r934, %r934, %r562;
	ld.global.u32 	%r563, [%rd6+16];
	xor.b32  	%r933, %r933, %r563;
$L__BB0_7:
	and.b32  	%r565, %r555, 2;
	setp.eq.s32 	%p6, %r565, 0;
	@%p6 bra 	$L__BB0_9;
	ld.global.u32 	%r566, [%rd6+20];
	xor.b32  	%r937, %r937, %r566;
	ld.global.u32 	%r567, [%rd6+24];
	xor.b32  	%r936, %r936, %r567;
	ld.global.u32 	%r568, [%rd6+28];
	xor.b32  	%r935, %r935, %r568;
	ld.global.u32 	%r569, [%rd6+32];
	xor.b32  	%r934, %r934, %r569;
	ld.global.u32 	%r570, [%rd6+36];
	xor.b32  	%r933, %r933, %r570;
$L__BB0_9:
	and.b32  	%r572, %r555, 4;
	setp.eq.s32 	%p7, %r572, 0;
	@%p7 bra 	$L__BB0_11;
	ld.global.u32 	%r573, [%rd6+40];
	xor.b32  	%r937, %r937, %r573;
	ld.global.u32 	%r574, [%rd6+44];
	xor.b32  	%r936, %r936, %r574;
	ld.global.u32 	%r575, [%rd6+48];
	xor.b32  	%r935, %r935, %r575;
	ld.global.u32 	%r576, [%rd6+52];
	xor.b32  	%r934, %r934, %r576;
	ld.global.u32 	%r577, [%rd6+56];
	xor.b32  	%r933, %r933, %r577;
$L__BB0_11:
	and.b32  	%r579, %r555, 8;
	setp.eq.s32 	%p8, %r579, 0;
	@%p8 bra 	$L__BB0_13;
	ld.global.u32 	%r580, [%rd6+60];
	xor.b32  	%r937, %r937, %r580;
	ld.global.u32 	%r581, [%rd6+64];
	xor.b32  	%r936, %r936, %r581;
	ld.global.u32 	%r582, [%rd6+68];
	xor.b32  	%r935, %r935, %r582;
	ld.global.u32 	%r583, [%rd6+72];
	xor.b32  	%r934, %r934, %r583;
	ld.global.u32 	%r584, [%rd6+76];
	xor.b32  	%r933, %r933, %r584;
$L__BB0_13:
	and.b32  	%r586, %r555, 16;
	setp.eq.s32 	%p9, %r586, 0;
	@%p9 bra 	$L__BB0_15;
	ld.global.u32 	%r587, [%rd6+80];
	xor.b32  	%r937, %r937, %r587;
	ld.global.u32 	%r588, [%rd6+84];
	xor.b32  	%r936, %r936, %r588;
	ld.global.u32 	%r589, [%rd6+88];
	xor.b32  	%r935, %r935, %r589;
	ld.global.u32 	%r590, [%rd6+92];
	xor.b32  	%r934, %r934, %r590;
	ld.global.u32 	%r591, [%rd6+96];
	xor.b32  	%r933, %r933, %r591;
$L__BB0_15:
	and.b32  	%r593, %r555, 32;
	setp.eq.s32 	%p10, %r593, 0;
	@%p10 bra 	$L__BB0_17;
	ld.global.u32 	%r594, [%rd6+100];
	xor.b32  	%r937, %r937, %r594;
	ld.global.u32 	%r595, [%rd6+104];
	xor.b32  	%r936, %r936, %r595;
	ld.global.u32 	%r596, [%rd6+108];
	xor.b32  	%r935, %r935, %r596;
	ld.global.u32 	%r597, [%rd6+112];
	xor.b32  	%r934, %r934, %r597;
	ld.global.u32 	%r598, [%rd6+116];
	xor.b32  	%r933, %r933, %r598;
$L__BB0_17:
	and.b32  	%r600, %r555, 64;
	setp.eq.s32 	%p11, %r600, 0;
	@%p11 bra 	$L__BB0_19;
	ld.global.u32 	%r601, [%rd6+120];
	xor.b32  	%r937, %r937, %r601;
	ld.global.u32 	%r602, [%rd6+124];
	xor.b32  	%r936, %r936, %r602;
	ld.global.u32 	%r603, [%rd6+128];
	xor.b32  	%r935, %r935, %r603;
	ld.global.u32 	%r604, [%rd6+132];
	xor.b32  	%r934, %r934, %r604;
	ld.global.u32 	%r605, [%rd6+136];
	xor.b32  	%r933, %r933, %r605;
$L__BB0_19:
	and.b32  	%r607, %r555, 128;
	setp.eq.s32 	%p12, %r607, 0;
	@%p12 bra 	$L__BB0_21;
	ld.global.u32 	%r608, [%rd6+140];
	xor.b32  	%r937, %r937, %r608;
	ld.global.u32 	%r609, [%rd6+144];
	xor.b32  	%r936, %r936, %r609;
	ld.global.u32 	%r610, [%rd6+148];
	xor.b32  	%r935, %r935, %r610;
	ld.global.u32 	%r611, [%rd6+152];
	xor.b32  	%r934, %r934, %r611;
	ld.global.u32 	%r612, [%rd6+156];
	xor.b32  	%r933, %r933, %r612;
$L__BB0_21:
	and.b32  	%r614, %r555, 256;
	setp.eq.s32 	%p13, %r614, 0;
	@%p13 bra 	$L__BB0_23;
	ld.global.u32 	%r615, [%rd6+160];
	xor.b32  	%r937, %r937, %r615;
	ld.global.u32 	%r616, [%rd6+164];
	xor.b32  	%r936, %r936, %r616;
	ld.global.u32 	%r617, [%rd6+168];
	xor.b32  	%r935, %r935, %r617;
	ld.global.u32 	%r618, [%rd6+172];
	xor.b32  	%r934, %r934, %r618;
	ld.global.u32 	%r619, [%rd6+176];
	xor.b32  	%r933, %r933, %r619;
$L__BB0_23:
	and.b32  	%r621, %r555, 512;
	setp.eq.s32 	%p14, %r621, 0;
	@%p14 bra 	$L__BB0_25;
	ld.global.u32 	%r622, [%rd6+180];
	xor.b32  	%r937, %r937, %r622;
	ld.global.u32 	%r623, [%rd6+184];
	xor.b32  	%r936, %r936, %r623;
	ld.global.u32 	%r624, [%rd6+188];
	xor.b32  	%r935, %r935, %r624;
	ld.global.u32 	%r625, [%rd6+192];
	xor.b32  	%r934, %r934, %r625;
	ld.global.u32 	%r626, [%rd6+196];
	xor.b32  	%r933, %r933, %r626;
$L__BB0_25:
	and.b32  	%r628, %r555, 1024;
	setp.eq.s32 	%p15, %r628, 0;
	@%p15 bra 	$L__BB0_27;
	ld.global.u32 	%r629, [%rd6+200];
	xor.b32  	%r937, %r937, %r629;
	ld.global.u32 	%r630, [%rd6+204];
	xor.b32  	%r936, %r936, %r630;
	ld.global.u32 	%r631, [%rd6+208];
	xor.b32  	%r935, %r935, %r631;
	ld.global.u32 	%r632, [%rd6+212];
	xor.b32  	%r934, %r934, %r632;
	ld.global.u32 	%r633, [%rd6+216];
	xor.b32  	%r933, %r933, %r633;
$L__BB0_27:
	and.b32  	%r635, %r555, 2048;
	setp.eq.s32 	%p16, %r635, 0;
	@%p16 bra 	$L__BB0_29;
	ld.global.u32 	%r636, [%rd6+220];
	xor.b32  	%r937, %r937, %r636;
	ld.global.u32 	%r637, [%rd6+224];
	xor.b32  	%r936, %r936, %r637;
	ld.global.u32 	%r638, [%rd6+228];
	xor.b32  	%r935, %r935, %r638;
	ld.global.u32 	%r639, [%rd6+232];
	xor.b32  	%r934, %r934, %r639;
	ld.global.u32 	%r640, [%rd6+236];
	xor.b32  	%r933, %r933, %r640;
$L__BB0_29:
	and.b32  	%r642, %r555, 4096;
	setp.eq.s32 	%p17, %r642, 0;
	@%p17 bra 	$L__BB0_31;
	ld.global.u32 	%r643, [%rd6+240];
	xor.b32  	%r937, %r937, %r643;
	ld.global.u32 	%r644, [%rd6+244];
	xor.b32  	%r936, %r936, %r644;
	ld.global.u32 	%r645, [%rd6+248];
	xor.b32  	%r935, %r935, %r645;
	ld.global.u32 	%r646, [%rd6+252];
	xor.b32  	%r934, %r934, %r646;
	ld.global.u32 	%r647, [%rd6+256];
	xor.b32  	%r933, %r933, %r647;
$L__BB0_31:
	and.b32  	%r649, %r555, 8192;
	setp.eq.s32 	%p18, %r649, 0;
	@%p18 bra 	$L__BB0_33;
	ld.global.u32 	%r650, [%rd6+260];
	xor.b32  	%r937, %r937, %r650;
	ld.global.u32 	%r651, [%rd6+264];
	xor.b32  	%r936, %r936, %r651;
	ld.global.u32 	%r652, [%rd6+268];
	xor.b32  	%r935, %r935, %r652;
	ld.global.u32 	%r653, [%rd6+272];
	xor.b32  	%r934, %r934, %r653;
	ld.global.u32 	%r654, [%rd6+276];
	xor.b32  	%r933, %r933, %r654;
$L__BB0_33:
	and.b32  	%r656, %r555, 16384;
	setp.eq.s32 	%p19, %r656, 0;
	@%p19 bra 	$L__BB0_35;
	ld.global.u32 	%r657, [%rd6+280];
	xor.b32  	%r937, %r937, %r657;
	ld.global.u32 	%r658, [%rd6+284];
	xor.b32  	%r936, %r936, %r658;
	ld.global.u32 	%r659, [%rd6+288];
	xor.b32  	%r935, %r935, %r659;
	ld.global.u32 	%r660, [%rd6+292];
	xor.b32  	%r934, %r934, %r660;
	ld.global.u32 	%r661, [%rd6+296];
	xor.b32  	%r933, %r933, %r661;
$L__BB0_35:
	and.b32  	%r663, %r555, 32768;
	setp.eq.s32 	%p20, %r663, 0;
	@%p20 bra 	$L__BB0_37;
	ld.global.u32 	%r664, [%rd6+300];
	xor.b32  	%r937, %r937, %r664;
	ld.global.u32 	%r665, [%rd6+304];
	xor.b32  	%r936, %r936, %r665;
	ld.global.u32 	%r666, [%rd6+308];
	xor.b32  	%r935, %r935, %r666;
	ld.global.u32 	%r667, [%rd6+312];
	xor.b32  	%r934, %r934, %r667;
	ld.global.u32 	%r668, [%rd6+316];
	xor.b32  	%r933, %r933, %r668;
$L__BB0_37:
	add.s32 	%r932, %r932, 16;
	setp.ne.s32 	%p21, %r932, 32;
	@%p21 bra 	$L__BB0_5;
	mad.lo.s32 	%r669, %r926, -31, %r14;
	add.s32 	%r926, %r669, 1;
	setp.ne.s32 	%p22, %r926, 5;
	@%p22 bra 	$L__BB0_4;
	st.local.u32 	[%rd1+4], %r937;
	st.local.v2.u32 	[%rd1+8], {%r936, %r935};
	st.local.v2.u32 	[%rd1+16], {%r934, %r933};
	setp.eq.s64 	%p23, %rd4, 1;
	@%p23 bra 	$L__BB0_114;
	mov.b32 	%r933, 0;
	mov.u32 	%r1026, %r933;
	mov.u32 	%r1027, %r933;
	mov.u32 	%r1028, %r933;
	mov.u32 	%r937, %r933;
	mov.u32 	%r1018, %r933;
$L__BB0_41:
	mul.wide.u32 	%rd17, %r1018, 4;
	add.s64 	%rd18, %rd1, %rd17;
	ld.local.u32 	%r189, [%rd18+4];
	shl.b32 	%r190, %r1018, 5;
	mov.b32 	%r1024, 0;
$L__BB0_42:
	.pragma "nounroll";
	shr.u32 	%r672, %r189, %r1024;
	and.b32  	%r673, %r672, 1;
	setp.eq.b32 	%p24, %r673, 1;
	not.pred 	%p25, %p24;
	add.s32 	%r674, %r190, %r1024;
	mul.lo.s32 	%r675, %r674, 5;
	mul.wide.u32 	%rd19, %r675, 4;
	add.s64 	%rd7, %rd5, %rd19;
	@%p25 bra 	$L__BB0_44;
	ld.global.u32 	%r676, [%rd7];
	xor.b32  	%r937, %r937, %r676;
	ld.global.u32 	%r677, [%rd7+4];
	xor.b32  	%r1028, %r1028, %r677;
	ld.global.u32 	%r678, [%rd7+8];
	xor.b32  	%r1027, %r1027, %r678;
	ld.global.u32 	%r679, [%rd7+12];
	xor.b32  	%r1026, %r1026, %r679;
	ld.global.u32 	%r680, [%rd7+16];
	xor.b32  	%r933, %r933, %r680;
$L__BB0_44:
	and.b32  	%r682, %r672, 2;
	setp.eq.s32 	%p26, %r682, 0;
	@%p26 bra 	$L__BB0_46;
	ld.global.u32 	%r683, [%rd7+20];
	xor.b32  	%r937, %r937, %r683;
	ld.global.u32 	%r684, [%rd7+24];
	xor.b32  	%r1028, %r1028, %r684;
	ld.global.u32 	%r685, [%rd7+28];
	xor.b32  	%r1027, %r1027, %r685;
	ld.global.u32 	%r686, [%rd7+32];
	xor.b32  	%r1026, %r1026, %r686;
	ld.global.u32 	%r687, [%rd7+36];
	xor.b32  	%r933, %r933, %r687;
$L__BB0_46:
	and.b32  	%r689, %r672, 4;
	setp.eq.s32 	%p27, %r689, 0;
	@%p27 bra 	$L__BB0_48;
	ld.global.u32 	%r690, [%rd7+40];
	xor.b32  	%r937, %r937, %r690;
	ld.global.u32 	%r691, [%rd7+44];
	xor.b32  	%r1028, %r1028, %r691;
	ld.global.u32 	%r692, [%rd7+48];
	xor.b32  	%r1027, %r1027, %r692;
	ld.global.u32 	%r693, [%rd7+52];
	xor.b32  	%r1026, %r1026, %r693;
	ld.global.u32 	%r694, [%rd7+56];
	xor.b32  	%r933, %r933, %r694;
$L__BB0_48:
	and.b32  	%r696, %r672, 8;
	setp.eq.s32 	%p28, %r696, 0;
	@%p28 bra 	$L__BB0_50;
	ld.global.u32 	%r697, [%rd7+60];
	xor.b32  	%r937, %r937, %r697;
	ld.global.u32 	%r698, [%rd7+64];
	xor.b32  	%r1028, %r1028, %r698;
	ld.global.u32 	%r699, [%rd7+68];
	xor.b32  	%r1027, %r1027, %r699;
	ld.global.u32 	%r700, [%rd7+72];
	xor.b32  	%r1026, %r1026, %r700;
	ld.global.u32 	%r701, [%rd7+76];
	xor.b32  	%r933, %r933, %r701;
$L__BB0_50:
	and.b32  	%r703, %r672, 16;
	setp.eq.s32 	%p29, %r703, 0;
	@%p29 bra 	$L__BB0_52;
	ld.global.u32 	%r704, [%rd7+80];
	xor.b32  	%r937, %r937, %r704;
	ld.global.u32 	%r705, [%rd7+84];
	xor.b32  	%r1028, %r1028, %r705;
	ld.global.u32 	%r706, [%rd7+88];
	xor.b32  	%r1027, %r1027, %r706;
	ld.global.u32 	%r707, [%rd7+92];
	xor.b32  	%r1026, %r1026, %r707;
	ld.global.u32 	%r708, [%rd7+96];
	xor.b32  	%r933, %r933, %r708;
$L__BB0_52:
	and.b32  	%r710, %r672, 32;
	setp.eq.s32 	%p30, %r710, 0;
	@%p30 bra 	$L__BB0_54;
	ld.global.u32 	%r711, [%rd7+100];
	xor.b32  	%r937, %r937, %r711;
	ld.global.u32 	%r712, [%rd7+104];
	xor.b32  	%r1028, %r1028, %r712;
	ld.global.u32 	%r713, [%rd7+108];
	xor.b32  	%r1027, %r1027, %r713;
	ld.global.u32 	%r714, [%rd7+112];
	xor.b32  	%r1026, %r1026, %r714;
	ld.global.u32 	%r715, [%rd7+116];
	xor.b32  	%r933, %r933, %r715;
$L__BB0_54:
	and.b32  	%r717, %r672, 64;
	setp.eq.s32 	%p31, %r717, 0;
	@%p31 bra 	$L__BB0_56;
	ld.global.u32 	%r718, [%rd7+120];
	xor.b32  	%r937, %r937, %r718;
	ld.global.u32 	%r719, [%rd7+124];
	xor.b32  	%r1028, %r1028, %r719;
	ld.global.u32 	%r720, [%rd7+128];
	xor.b32  	%r1027, %r1027, %r720;
	ld.global.u32 	%r721, [%rd7+132];
	xor.b32  	%r1026, %r1026, %r721;
	ld.global.u32 	%r722, [%rd7+136];
	xor.b32  	%r933, %r933, %r722;
$L__BB0_56:
	and.b32  	%r724, %r672, 128;
	setp.eq.s32 	%p32, %r724, 0;
	@%p32 bra 	$L__BB0_58;
	ld.global.u32 	%r725, [%rd7+140];
	xor.b32  	%r937, %r937, %r725;
	ld.global.u32 	%r726, [%rd7+144];
	xor.b32  	%r1028, %r1028, %r726;
	ld.global.u32 	%r727, [%rd7+148];
	xor.b32  	%r1027, %r1027, %r727;
	ld.global.u32 	%r728, [%rd7+152];
	xor.b32  	%r1026, %r1026, %r728;
	ld.global.u32 	%r729, [%rd7+156];
	xor.b32  	%r933, %r933, %r729;
$L__BB0_58:
	and.b32  	%r731, %r672, 256;
	setp.eq.s32 	%p33, %r731, 0;
	@%p33 bra 	$L__BB0_60;
	ld.global.u32 	%r732, [%rd7+160];
	xor.b32  	%r937, %r937, %r732;
	ld.global.u32 	%r733, [%rd7+164];
	xor.b32  	%r1028, %r1028, %r733;
	ld.global.u32 	%r734, [%rd7+168];
	xor.b32  	%r1027, %r1027, %r734;
	ld.global.u32 	%r735, [%rd7+172];
	xor.b32  	%r1026, %r1026, %r735;
	ld.global.u32 	%r736, [%rd7+176];
	xor.b32  	%r933, %r933, %r736;
$L__BB0_60:
	and.b32  	%r738, %r672, 512;
	setp.eq.s32 	%p34, %r738, 0;
	@%p34 bra 	$L__BB0_62;
	ld.global.u32 	%r739, [%rd7+180];
	xor.b32  	%r937, %r937, %r739;
	ld.global.u32 	%r740, [%rd7+184];
	xor.b32  	%r1028, %r1028, %r740;
	ld.global.u32 	%r741, [%rd7+188];
	xor.b32  	%r1027, %r1027, %r741;
	ld.global.u32 	%r742, [%rd7+192];
	xor.b32  	%r1026, %r1026, %r742;
	ld.global.u32 	%r743, [%rd7+196];
	xor.b32  	%r933, %r933, %r743;
$L__BB0_62:
	and.b32  	%r745, %r672, 1024;
	setp.eq.s32 	%p35, %r745, 0;
	@%p35 bra 	$L__BB0_64;
	ld.global.u32 	%r746, [%rd7+200];
	xor.b32  	%r937, %r937, %r746;
	ld.global.u32 	%r747, [%rd7+204];
	xor.b32  	%r1028, %r1028, %r747;
	ld.global.u32 	%r748, [%rd7+208];
	xor.b32  	%r1027, %r1027, %r748;
	ld.global.u32 	%r749, [%rd7+212];
	xor.b32  	%r1026, %r1026, %r749;
	ld.global.u32 	%r750, [%rd7+216];
	xor.b32  	%r933, %r933, %r750;
$L__BB0_64:
	and.b32  	%r752, %r672, 2048;
	setp.eq.s32 	%p36, %r752, 0;
	@%p36 bra 	$L__BB0_66;
	ld.global.u32 	%r753, [%rd7+220];
	xor.b32  	%r937, %r937, %r753;
	ld.global.u32 	%r754, [%rd7+224];
	xor.b32  	%r1028, %r1028, %r754;
	ld.global.u32 	%r755, [%rd7+228];
	xor.b32  	%r1027, %r1027, %r755;
	ld.global.u32 	%r756, [%rd7+232];
	xor.b32  	%r1026, %r1026, %r756;
	ld.global.u32 	%r757, [%rd7+236];
	xor.b32  	%r933, %r933, %r757;
$L__BB0_66:
	and.b32  	%r759, %r672, 4096;
	setp.eq.s32 	%p37, %r759, 0;
	@%p37 bra 	$L__BB0_68;
	ld.global.u32 	%r760, [%rd7+240];
	xor.b32  	%r937, %r937, %r760;
	ld.global.u32 	%r761, [%rd7+244];
	xor.b32  	%r1028, %r1028, %r761;
	ld.global.u32 	%r762, [%rd7+248];
	xor.b32  	%r1027, %r1027, %r762;
	ld.global.u32 	%r763, [%rd7+252];
	xor.b32  	%r1026, %r1026, %r763;
	ld.global.u32 	%r764, [%rd7+256];
	xor.b32  	%r933, %r933, %r764;
$L__BB0_68:
	and.b32  	%r766, %r672, 8192;
	setp.eq.s32 	%p38, %r766, 0;
	@%p38 bra 	$L__BB0_70;
	ld.global.u32 	%r767, [%rd7+260];
	xor.b32  	%r937, %r937, %r767;
	ld.global.u32 	%r768, [%rd7+264];
	xor.b32  	%r1028, %r1028, %r768;
	ld.global.u32 	%r769, [%rd7+268];
	xor.b32  	%r1027, %r1027, %r769;
	ld.global.u32 	%r770, [%rd7+272];
	xor.b32  	%r1026, %r1026, %r770;
	ld.global.u32 	%r771, [%rd7+276];
	xor.b32  	%r933, %r933, %r771;
$L__BB0_70:
	and.b32  	%r773, %r672, 16384;
	setp.eq.s32 	%p39, %r773, 0;
	@%p39 bra 	$L__BB0_72;
	ld.global.u32 	%r774, [%rd7+280];
	xor.b32  	%r937, %r937, %r774;
	ld.global.u32 	%r775, [%rd7+284];
	xor.b32  	%r1028, %r1028, %r775;
	ld.global.u32 	%r776, [%rd7+288];
	xor.b32  	%r1027, %r1027, %r776;
	ld.global.u32 	%r777, [%rd7+292];
	xor.b32  	%r1026, %r1026, %r777;
	ld.global.u32 	%r778, [%rd7+296];
	xor.b32  	%r933, %r933, %r778;
$L__BB0_72:
	and.b32  	%r780, %r672, 32768;
	setp.eq.s32 	%p40, %r780, 0;
	@%p40 bra 	$L__BB0_74;
	ld.global.u32 	%r781, [%rd7+300];
	xor.b32  	%r937, %r937, %r781;
	ld.global.u32 	%r782, [%rd7+304];
	xor.b32  	%r1028, %r1028, %r782;
	ld.global.u32 	%r783, [%rd7+308];
	xor.b32  	%r1027, %r1027, %r783;
	ld.global.u32 	%r784, [%rd7+312];
	xor.b32  	%r1026, %r1026, %r784;
	ld.global.u32 	%r785, [%rd7+316];
	xor.b32  	%r933, %r933, %r785;
$L__BB0_74:
	add.s32 	%r1024, %r1024, 16;
	setp.ne.s32 	%p41, %r1024, 32;
	@%p41 bra 	$L__BB0_42;
	mad.lo.s32 	%r786, %r1018, -31, %r190;
	add.s32 	%r1018, %r786, 1;
	setp.ne.s32 	%p42, %r1018, 5;
	@%p42 bra 	$L__BB0_41;
	st.local.u32 	[%rd1+4], %r937;
	st.local.v2.u32 	[%rd1+8], {%r1028, %r1027};
	st.local.v2.u32 	[%rd1+16], {%r1026, %r933};
	setp.ne.s64 	%p43, %rd4, 3;
	@%p43 bra 	$L__BB0_114;
	mov.b32 	%r933, 0;
	mov.u32 	%r1118, %r933;
	mov.u32 	%r1119, %r933;
	mov.u32 	%r1120, %r933;
	mov.u32 	%r937, %r933;
	mov.u32 	%r1110, %r933;
$L__BB0_78:
	mul.wide.u32 	%rd20, %r1110, 4;
	add.s64 	%rd21, %rd1, %rd20;
	ld.local.u32 	%r365, [%rd21+4];
	shl.b32 	%r366, %r1110, 5;
	mov.b32 	%r1116, 0;
$L__BB0_79:
	.pragma "nounroll";
	shr.u32 	%r789, %r365, %r1116;
	and.b32  	%r790, %r789, 1;
	setp.eq.b32 	%p44, %r790, 1;
	not.pred 	%p45, %p44;
	add.s32 	%r791, %r366, %r1116;
	mul.lo.s32 	%r792, %r791, 5;
	mul.wide.u32 	%rd22, %r792, 4;
	add.s64 	%rd8, %rd5, %rd22;
	@%p45 bra 	$L__BB0_81;
	ld.global.u32 	%r793, [%rd8];
	xor.b32  	%r937, %r937, %r793;
	ld.global.u32 	%r794, [%rd8+4];
	xor.b32  	%r1120, %r1120, %r794;
	ld.global.u32 	%r795, [%rd8+8];
	xor.b32  	%r1119, %r1119, %r795;
	ld.global.u32 	%r796, [%rd8+12];
	xor.b32  	%r1118, %r1118, %r796;
	ld.global.u32 	%r797, [%rd8+16];
	xor.b32  	%r933, %r933, %r797;
$L__BB0_81:
	and.b32  	%r799, %r789, 2;
	setp.eq.s32 	%p46, %r799, 0;
	@%p46 bra 	$L__BB0_83;
	ld.global.u32 	%r800, [%rd8+20];
	xor.b32  	%r937, %r937, %r800;
	ld.global.u32 	%r801, [%rd8+24];
	xor.b32  	%r1120, %r1120, %r801;
	ld.global.u32 	%r802, [%rd8+28];
	xor.b32  	%r1119, %r1119, %r802;
	ld.global.u32 	%r803, [%rd8+32];
	xor.b32  	%r1118, %r1118, %r803;
	ld.global.u32 	%r804, [%rd8+36];
	xor.b32  	%r933, %r933, %r804;
$L__BB0_83:
	and.b32  	%r806, %r789, 4;
	setp.eq.s32 	%p47, %r806, 0;
	@%p47 bra 	$L__BB0_85;
	ld.global.u32 	%r807, [%rd8+40];
	xor.b32  	%r937, %r937, %r807;
	ld.global.u32 	%r808, [%rd8+44];
	xor.b32  	%r1120, %r1120, %r808;
	ld.global.u32 	%r809, [%rd8+48];
	xor.b32  	%r1119, %r1119, %r809;
	ld.global.u32 	%r810, [%rd8+52];
	xor.b32  	%r1118, %r1118, %r810;
	ld.global.u32 	%r811, [%rd8+56];
	xor.b32  	%r933, %r933, %r811;
$L__BB0_85:
	and.b32  	%r813, %r789, 8;
	setp.eq.s32 	%p48, %r813, 0;
	@%p48 bra 	$L__BB0_87;
	ld.global.u32 	%r814, [%rd8+60];
	xor.b32  	%r937, %r937, %r814;
	ld.global.u32 	%r815, [%rd8+64];
	xor.b32  	%r1120, %r1120, %r815;
	ld.global.u32 	%r816, [%rd8+68];
	xor.b32  	%r1119, %r1119, %r816;
	ld.global.u32 	%r817, [%rd8+72];
	xor.b32  	%r1118, %r1118, %r817;
	ld.global.u32 	%r818, [%rd8+76];
	xor.b32  	%r933, %r933, %r818;
$L__BB0_87:
	and.b32  	%r820, %r789, 16;
	setp.eq.s32 	%p49, %r820, 0;
	@%p49 bra 	$L__BB0_89;
	ld.global.u32 	%r821, [%rd8+80];
	xor.b32  	%r937, %r937, %r821;
	ld.global.u32 	%r822, [%rd8+84];
	xor.b32  	%r1120, %r1120, %r822;
	ld.global.u32 	%r823, [%rd8+88];
	xor.b32  	%r1119, %r1119, %r823;
	ld.global.u32 	%r824, [%rd8+92];
	xor.b32  	%r1118, %r1118, %r824;
	ld.global.u32 	%r825, [%rd8+96];
	xor.b32  	%r933, %r933, %r825;
$L__BB0_89:
	and.b32  	%r827, %r789, 32;
	setp.eq.s32 	%p50, %r827, 0;
	@%p50 bra 	$L__BB0_91;
	ld.global.u32 	%r828, [%rd8+100];
	xor.b32  	%r937, %r937, %r828;
	ld.global.u32 	%r829, [%rd8+104];
	xor.b32  	%r1120, %r1120, %r829;
	ld.global.u32 	%r830, [%rd8+108];
	xor.b32  	%r1119, %r1119, %r830;
	ld.global.u32 	%r831, [%rd8+112];
	xor.b32  	%r1118, %r1118, %r831;
	ld.global.u32 	%r832, [%rd8+116];
	xor.b32  	%r933, %r933, %r832;
$L__BB0_91:
	and.b32  	%r834, %r789, 64;
	setp.eq.s32 	%p51, %r834, 0;
	@%p51 bra 	$L__BB0_93;
	ld.global.u32 	%r835, [%rd8+120];
	xor.b32  	%r937, %r937, %r835;
	ld.global.u32 	%r836, [%rd8+124];
	xor.b32  	%r1120, %r1120, %r836;
	ld.global.u32 	%r837, [%rd8+128];
	xor.b32  	%r1119, %r1119, %r837;
	ld.global.u32 	%r838, [%rd8+132];
	xor.b32  	%r1118, %r1118, %r838;
	ld.global.u32 	%r839, [%rd8+136];
	xor.b32  	%r933, %r933, %r839;
$L__BB0_93:
	and.b32  	%r841, %r789, 128;
	setp.eq.s32 	%p52, %r841, 0;
	@%p52 bra 	$L__BB0_95;
	ld.global.u32 	%r842, [%rd8+140];
	xor.b32  	%r937, %r937, %r842;
	ld.global.u32 	%r843, [%rd8+144];
	xor.b32  	%r1120, %r1120, %r843;
	ld.global.u32 	%r844, [%rd8+148];
	xor.b32  	%r1119, %r1119, %r844;
	ld.global.u32 	%r845, [%rd8+152];
	xor.b32  	%r1118, %r1118, %r845;
	ld.global.u32 	%r846, [%rd8+156];
	xor.b32  	%r933, %r933, %r846;
$L__BB0_95:
	and.b32  	%r848, %r789, 256;
	setp.eq.s32 	%p53, %r848, 0;
	@%p53 bra 	$L__BB0_97;
	ld.global.u32 	%r849, [%rd8+160];
	xor.b32  	%r937, %r937, %r849;
	ld.global.u32 	%r850, [%rd8+164];
	xor.b32  	%r1120, %r1120, %r850;
	ld.global.u32 	%r851, [%rd8+168];
	xor.b32  	%r1119, %r1119, %r851;
	ld.global.u32 	%r852, [%rd8+172];
	xor.b32  	%r1118, %r1118, %r852;
	ld.global.u32 	%r853, [%rd8+176];
	xor.b32  	%r933, %r933, %r853;
$L__BB0_97:
	and.b32  	%r855, %r789, 512;
	setp.eq.s32 	%p54, %r855, 0;
	@%p54 bra 	$L__BB0_99;
	ld.global.u32 	%r856, [%rd8+180];
	xor.b32  	%r937, %r937, %r856;
	ld.global.u32 	%r857, [%rd8+184];
	xor.b32  	%r1120, %r1120, %r857;
	ld.global.u32 	%r858, [%rd8+188];
	xor.b32  	%r1119, %r1119, %r858;
	ld.global.u32 	%r859, [%rd8+192];
	xor.b32  	%r1118, %r1118, %r859;
	ld.global.u32 	%r860, [%rd8+196];
	xor.b32  	%r933, %r933, %r860;
$L__BB0_99:
	and.b32  	%r862, %r789, 1024;
	setp.eq.s32 	%p55, %r862, 0;
	@%p55 bra 	$L__BB0_101;
	ld.global.u32 	%r863, [%rd8+200];
	xor.b32  	%r937, %r937, %r863;
	ld.global.u32 	%r864, [%rd8+204];
	xor.b32  	%r1120, %r1120, %r864;
	ld.global.u32 	%r865, [%rd8+208];
	xor.b32  	%r1119, %r1119, %r865;
	ld.global.u32 	%r866, [%rd8+212];
	xor.b32  	%r1118, %r1118, %r866;
	ld.global.u32 	%r867, [%rd8+216];
	xor.b32  	%r933, %r933, %r867;
$L__BB0_101:
	and.b32  	%r869, %r789, 2048;
	setp.eq.s32 	%p56, %r869, 0;
	@%p56 bra 	$L__BB0_103;
	ld.global.u32 	%r870, [%rd8+220];
	xor.b32  	%r937, %r937, %r870;
	ld.global.u32 	%r871, [%rd8+224];
	xor.b32  	%r1120, %r1120, %r871;
	ld.global.u32 	%r872, [%rd8+228];
	xor.b32  	%r1119, %r1119, %r872;
	ld.global.u32 	%r873, [%rd8+232];
	xor.b32  	%r1118, %r1118, %r873;
	ld.global.u32 	%r874, [%rd8+236];
	xor.b32  	%r933, %r933, %r874;
$L__BB0_103:
	and.b32  	%r876, %r789, 4096;
	setp.eq.s32 	%p57, %r876, 0;
	@%p57 bra 	$L__BB0_105;
	ld.global.u32 	%r877, [%rd8+240];
	xor.b32  	%r937, %r937, %r877;
	ld.global.u32 	%r878, [%rd8+244];
	xor.b32  	%r1120, %r1120, %r878;
	ld.global.u32 	%r879, [%rd8+248];
	xor.b32  	%r1119, %r1119, %r879;
	ld.global.u32 	%r880, [%rd8+252];
	xor.b32  	%r1118, %r1118, %r880;
	ld.global.u32 	%r881, [%rd8+256];
	xor.b32  	%r933, %r933, %r881;
$L__BB0_105:
	and.b32  	%r883, %r789, 8192;
	setp.eq.s32 	%p58, %r883, 0;
	@%p58 bra 	$L__BB0_107;
	ld.global.u32 	%r884, [%rd8+260];
	xor.b32  	%r937, %r937, %r884;
	ld.global.u32 	%r885, [%rd8+264];
	xor.b32  	%r1120, %r1120, %r885;
	ld.global.u32 	%r886, [%rd8+268];
	xor.b32  	%r1119, %r1119, %r886;
	ld.global.u32 	%r887, [%rd8+272];
	xor.b32  	%r1118, %r1118, %r887;
	ld.global.u32 	%r888, [%rd8+276];
	xor.b32  	%r933, %r933, %r888;
$L__BB0_107:
	and.b32  	%r890, %r789, 16384;
	setp.eq.s32 	%p59, %r890, 0;
	@%p59 bra 	$L__BB0_109;
	ld.global.u32 	%r891, [%rd8+280];
	xor.b32  	%r937, %r937, %r891;
	ld.global.u32 	%r892, [%rd8+284];
	xor.b32  	%r1120, %r1120, %r892;
	ld.global.u32 	%r893, [%rd8+288];
	xor.b32  	%r1119, %r1119, %r893;
	ld.global.u32 	%r894, [%rd8+292];
	xor.b32  	%r1118, %r1118, %r894;
	ld.global.u32 	%r895, [%rd8+296];
	xor.b32  	%r933, %r933, %r895;
$L__BB0_109:
	and.b32  	%r897, %r789, 32768;
	setp.eq.s32 	%p60, %r897, 0;
	@%p60 bra 	$L__BB0_111;
	ld.global.u32 	%r898, [%rd8+300];
	xor.b32  	%r937, %r937, %r898;
	ld.global.u32 	%r899, [%rd8+304];
	xor.b32  	%r1120, %r1120, %r899;
	ld.global.u32 	%r900, [%rd8+308];
	xor.b32  	%r1119, %r1119, %r900;
	ld.global.u32 	%r901, [%rd8+312];
	xor.b32  	%r1118, %r1118, %r901;
	ld.global.u32 	%r902, [%rd8+316];
	xor.b32  	%r933, %r933, %r902;
$L__BB0_111:
	add.s32 	%r1116, %r1116, 16;
	setp.ne.s32 	%p61, %r1116, 32;
	@%p61 bra 	$L__BB0_79;
	mad.lo.s32 	%r903, %r1110, -31, %r366;
	add.s32 	%r1110, %r903, 1;
	setp.ne.s32 	%p62, %r1110, 5;
	@%p62 bra 	$L__BB0_78;
	st.local.u32 	[%rd1+4], %r937;
	st.local.v2.u32 	[%rd1+8], {%r1120, %r1119};
	st.local.v2.u32 	[%rd1+16], {%r1118, %r933};
$L__BB0_114:
	shr.u64 	%rd26, %rd3, 2;
	add.s32 	%r920, %r920, 1;
	setp.gt.u64 	%p63, %rd3, 3;
	@%p63 bra 	$L__BB0_2;
$L__BB0_115:
	cvta.to.global.u64 	%rd23, %rd10;
	shr.u32 	%r904, %r937, 2;
	xor.b32  	%r905, %r904, %r937;
	shl.b32 	%r906, %r933, 4;
	shl.b32 	%r907, %r905, 1;
	xor.b32  	%r908, %r907, %r906;
	xor.b32  	%r909, %r908, %r905;
	xor.b32  	%r910, %r909, %r933;
	add.s32 	%r911, %r1, %r910;
	add.s32 	%r912, %r911, 362437;
	mul.hi.u32 	%r913, %r912, -1431655765;
	shr.u32 	%r914, %r913, 2;
	mul.lo.s32 	%r915, %r914, 6;
	sub.s32 	%r916, %r912, %r915;
	add.s32 	%r917, %r916, 1;
	shl.b64 	%rd24, %rd2, 2;
	add.s64 	%rd25, %rd23, %rd24;
	st.global.u32 	[%rd25], %r917;
	ret;

}


// ===== COMPILED SASS (sm_100) =====

	.target	sm_100

	.elftype	@"ET_EXEC"


//--------------------- .note.nv.tkinfo           --------------------------
	.section	.note.nv.tkinfo,"",@"SHT_NOTE"
	.sectionflags	@"SHF_NOTE_NV_TKINFO"
	.tkinfo
        /*0018*/ 	.word	0x00000002
        /*0030*/ 	.string	""
        /*0030*/ 	.string	"ptxas"
        /*0030*/ 	.string	"Cuda compilation tools, release 13.0, V13.0.88"
        /*0030*/ 	.string	"Build cuda_13.0.r13.0/compiler.36424714_0"
        /*0030*/ 	.string	"-arch sm_100 -m 64 "



//--------------------- .note.nv.cuinfo           --------------------------
	.section	.note.nv.cuinfo,"",@"SHT_NOTE"
	.sectionflags	@"SHF_NOTE_NV_CUINFO"
        /*0018*/ 	.short	0x0002
        /*001a*/ 	.short	0x0064
        /*001c*/ 	.short	0x0082
	.zero		2


//--------------------- .nv.info                  --------------------------
	.section	.nv.info,"",@"SHT_CUDA_INFO"
	.align	4


	//----- nvinfo : EIATTR_REGCOUNT
	.align		4
        /*0000*/ 	.byte	0x04, 0x2f
        /*0002*/ 	.short	(.L_12 - .L_11)
	.align		4
.L_11:
        /*0004*/ 	.word	index@(_Z20kernelGenerarTableroPii)
        /*0008*/ 	.word	0x0000001f


	//----- nvinfo : EIATTR_FRAME_SIZE
	.align		4
.L_12:
        /*000c*/ 	.byte	0x04, 0x11
        /*000e*/ 	.short	(.L_14 - .L_13)
	.align		4
.L_13:
        /*0010*/ 	.word	index@(_Z20kernelGenerarTableroPii)
        /*0014*/ 	.word	0x00000030


	//----- nvinfo : EIATTR_MIN_STACK_SIZE
	.align		4
.L_14:
        /*0018*/ 	.byte	0x04, 0x12
        /*001a*/ 	.short	(.L_16 - .L_15)
	.align		4
.L_15:
        /*001c*/ 	.word	index@(_Z20kernelGenerarTableroPii)
        /*0020*/ 	.word	0x00000030
.L_16:


//--------------------- .nv.compat                --------------------------
	.section	.nv.compat,"",@"SHT_CUDA_COMPAT_INFO"
	.align	4
        /*0000*/ 	.byte	0x02, 0x09, 0x00, 0x00, 0x02, 0x02, 0x01, 0x00, 0x02, 0x05, 0x05, 0x00, 0x03, 0x07, 0x01, 0x01
        /*0010*/ 	.byte	0x02, 0x03, 0x00, 0x00, 0x02, 0x06, 0x01, 0x00, 0x04, 0x0b, 0x08, 0x00, 0x09, 0x00, 0x00, 0x00
        /*0020*/ 	.byte	0x00, 0x00, 0x00, 0x00


//--------------------- .nv.info._Z20kernelGenerarTableroPii --------------------------
	.section	.nv.info._Z20kernelGenerarTableroPii,"",@"SHT_CUDA_INFO"
	.sectionflags	@""
	.align	4


	//----- nvinfo : EIATTR_CUDA_API_VERSION
	.align		4
        /*0000*/ 	.byte	0x04, 0x37
        /*0002*/ 	.short	(.L_18 - .L_17)
.L_17:
        /*0004*/ 	.word	0x00000082


	//----- nvinfo : EIATTR_KPARAM_INFO
	.align		4
.L_18:
        /*0008*/ 	.byte	0x04, 0x17
        /*000a*/ 	.short	(.L_20 - .L_19)
.L_19:
        /*000c*/ 	.word	0x00000000
        /*0010*/ 	.short	0x0001
        /*0012*/ 	.short	0x0008
        /*0014*/ 	.byte	0x00, 0xf0, 0x11, 0x00


	//----- nvinfo : EIATTR_KPARAM_INFO
	.align		4
.L_20:
        /*0018*/ 	.byte	0x04, 0x17
        /*001a*/ 	.short	(.L_22 - .L_21)
.L_21:
        /*001c*/ 	.word	0x00000000
        /*0020*/ 	.short	0x0000
        /*0022*/ 	.short	0x0000
        /*0024*/ 	.byte	0x00, 0xf5, 0x21, 0x00


	//----- nvinfo : EIATTR_SPARSE_MMA_MASK
	.align		4
.L_22:
        /*0028*/ 	.byte	0x03, 0x50
        /*002a*/ 	.short	0x0000


	//----- nvinfo : EIATTR_MAXREG_COUNT
	.align		4
        /*002c*/ 	.byte	0x03, 0x1b
        /*002e*/ 	.short	0x00ff


	//----- nvinfo : EIATTR_MERCURY_ISA_VERSION
	.align		4
        /*0030*/ 	.byte	0x03, 0x5f
        /*0032*/ 	.short	0x0101


	//----- nvinfo : EIATTR_VRC_CTA_INIT_COUNT
	.align		4
        /*0034*/ 	.byte	0x02, 0x4a
	.zero		1
	.zero		1


	//----- nvinfo : EIATTR_EXIT_INSTR_OFFSETS
	.align		4
        /*0038*/ 	.byte	0x04, 0x1c
        /*003a*/ 	.short	(.L_24 - .L_23)


	//   ....[0]....
.L_23:
        /*003c*/ 	.word	0x000027d0


	//----- nvinfo : EIATTR_CRS_STACK_SIZE
	.align		4
.L_24:
        /*0040*/ 	.byte	0x04, 0x1e
        /*0042*/ 	.short	(.L_26 - .L_25)
.L_25:
        /*0044*/ 	.word	0x00000000


	//----- nvinfo : EIATTR_CBANK_PARAM_SIZE
	.align		4
.L_26:
        /*0048*/ 	.byte	0x03, 0x19
        /*004a*/ 	.short	0x000c


	//----- nvinfo : EIATTR_PARAM_CBANK
	.align		4
        /*004c*/ 	.byte	0x04, 0x0a
        /*004e*/ 	.short	(.L_28 - .L_27)
	.align		4
.L_27:
        /*0050*/ 	.word	index@(.nv.constant0._Z20kernelGenerarTableroPii)
        /*0054*/ 	.short	0x0380
        /*0056*/ 	.short	0x000c


	//----- nvinfo : EIATTR_SW_WAR
	.align		4
.L_28:
        /*0058*/ 	.byte	0x04, 0x36
        /*005a*/ 	.short	(.L_30 - .L_29)
.L_29:
        /*005c*/ 	.word	0x00000008
.L_30:


//--------------------- .nv.callgraph             --------------------------
	.section	.nv.callgraph,"",@"SHT_CUDA_CALLGRAPH"
	.align	4
	.sectionentsize	8
	.align		4
        /*0000*/ 	.word	0x00000000
	.align		4
        /*0004*/ 	.word	0xffffffff
	.align		4
        /*0008*/ 	.word	0x00000000
	.align		4
        /*000c*/ 	.word	0xfffffffe
	.align		4
        /*0010*/ 	.word	0x00000000
	.align		4
        /*0014*/ 	.word	0xfffffffd
	.align		4
        /*0018*/ 	.word	0x00000000
	.align		4
        /*001c*/ 	.word	0xfffffffc


//--------------------- .nv.constant4             --------------------------
	.section	.nv.constant4,"a",@progbits
	.align	8
	.align		8
.nv.constant4:
        /*0000*/ 	.dword	precalc_xorwow_matrix
	.align		8
        /*0008*/ 	.dword	precalc_xorwow_offset_matrix
	.align		8
        /*0010*/ 	.dword	mrg32k3aM1
	.align		8
        /*0018*/ 	.dword	mrg32k3aM2
	.align		8
        /*0020*/ 	.dword	mrg32k3aM1SubSeq
	.align		8
        /*0028*/ 	.dword	mrg32k3aM2SubSeq
	.align		8
        /*0030*/ 	.dword	mrg32k3aM1Seq
	.align		8
        /*0038*/ 	.dword	mrg32k3aM2Seq


//--------------------- .nv.constant3             --------------------------
	.section	.nv.constant3,"a",@progbits
	.align	8
.nv.constant3:
	.type		__cr_lgamma_table,@object
	.size		__cr_lgamma_table,(FILAS - __cr_lgamma_table)
__cr_lgamma_table:
        /*0000*/ 	.byte	0x00, 0x00, 0x00, 0x00, 0x00, 0x00, 0x00, 0x00, 0x00, 0x00, 0x00, 0x00, 0x00, 0x00, 0x00, 0x00
        /*0010*/ 	.byte	0xef, 0x39, 0xfa, 0xfe, 0x42, 0x2e, 0xe6, 0x3f, 0x02, 0x20, 0x2a, 0xfa, 0x0b, 0xab, 0xfc, 0x3f
        /*0020*/ 	.byte	0xf9, 0x2c, 0x92, 0x7c, 0xa7, 0x6c, 0x09, 0x40, 0xc9, 0x79, 0x44, 0x3c, 0x64, 0x26, 0x13, 0x40
        /*0030*/ 	.byte	0xca, 0x01, 0xcf, 0x3a, 0x27, 0x51, 0x1a, 0x40, 0x30, 0xcc, 0x2d, 0xf3, 0xe1, 0x0c, 0x21, 0x40
        /*0040*/ 	.byte	0x0d, 0xb7, 0xfc, 0x82, 0x8e, 0x35, 0x25, 0x40
	.type		FILAS,@object
	.size		FILAS,(COLUMNAS - FILAS)
FILAS:
	.zero		8
	.type		COLUMNAS,@object
	.size		COLUMNAS,(.L_10 - COLUMNAS)
COLUMNAS:
	.zero		8
.L_10:


//--------------------- .text._Z20kernelGenerarTableroPii --------------------------
	.section	.text._Z20kernelGenerarTableroPii,"ax",@progbits
	.align	128
        .global         _Z20kernelGenerarTableroPii
        .type           _Z20kernelGenerarTableroPii,@function
        .size           _Z20kernelGenerarTableroPii,(.L_x_12 - _Z20kernelGenerarTableroPii)
        .other          _Z20kernelGenerarTableroPii,@"STO_CUDA_ENTRY STV_DEFAULT"
_Z20kernelGenerarTableroPii:
.text._Z20kernelGenerarTableroPii:
[----:B------:R-:W0:Y:S08]  /*0000*/  LDC R1, c[0x0][0x37c] ;  /* 0x0000df00ff017b82 */ /* 0x000e300000000800 */
[----:B------:R-:W1:Y:S01]  /*0010*/  LDC R0, c[0x0][0x388] ;  /* 0x0000e200ff007b82 */ /* 0x000e620000000800 */
[----:B------:R-:W2:Y:S01]  /*0020*/  S2R R11, SR_TID.X ;  /* 0x00000000000b7919 */ /* 0x000ea20000002100 */
[----:B------:R-:W-:Y:S01]  /*0030*/  IMAD.MOV.U32 R9, RZ, RZ, -0x266e14b1 ;  /* 0xd991eb4fff097424 */ /* 0x000fe200078e00ff */
[----:B------:R-:W3:Y:S01]  /*0040*/  LDCU.64 UR6, c[0x0][0x358] ;  /* 0x00006b00ff0677ac */ /* 0x000ee20008000a00 */
[----:B0-----:R-:W-:Y:S01]  /*0050*/  VIADD R1, R1, 0xffffffd0 ;  /* 0xffffffd001017836 */ /* 0x001fe20000000000 */
[----:B------:R-:W-:Y:S03]  /*0060*/  BSSY.RECONVERGENT B0, `(.L_x_0) ;  /* 0x000025f000007945 */ /* 0x000fe60003800200 */
[----:B------:R-:W2:Y:S08]  /*0070*/  S2UR UR4, SR_CTAID.X ;  /* 0x00000000000479c3 */ /* 0x000eb00000002500 */
[----:B------:R-:W2:Y:S01]  /*0080*/  LDC R8, c[0x0][0x360] ;  /* 0x0000d800ff087b82 */ /* 0x000ea20000000800 */
[----:B-1----:R-:W-:-:S02]  /*0090*/  ISETP.GT.AND P0, PT, R0, -0x1, PT ;  /* 0xffffffff0000780c */ /* 0x002fc40003f04270 */
[----:B------:R-:W-:Y:S02]  /*00a0*/  LOP3.LUT R0, R0, 0xaad26b49, RZ, 0x3c, !PT ;  /* 0xaad26b4900007812 */ /* 0x000fe400078e3cff */
[----:B------:R-:W-:-:S03]  /*00b0*/  SEL R9, R9, 0x8bf16996, P0 ;  /* 0x8bf1699609097807 */ /* 0x000fc60000000000 */
[----:B------:R-:W-:Y:S01]  /*00c0*/  IMAD R0, R0, 0x4182bed5, RZ ;  /* 0x4182bed500007824 */ /* 0x000fe200078e02ff */
[C---:B------:R-:W-:Y:S01]  /*00d0*/  LOP3.LUT R4, R9.reuse, 0x5491333, RZ, 0x3c, !PT ;  /* 0x0549133309047812 */ /* 0x040fe200078e3cff */
[C---:B------:R-:W-:Y:S02]  /*00e0*/  VIADD R7, R9.reuse, 0x1f123bb5 ;  /* 0x1f123bb509077836 */ /* 0x040fe40000000000 */
[C---:B------:R-:W-:Y:S01]  /*00f0*/  VIADD R5, R0.reuse, 0x583f19 ;  /* 0x00583f1900057836 */ /* 0x040fe20000000000 */
[C---:B------:R-:W-:Y:S01]  /*0100*/  LOP3.LUT R6, R0.reuse, 0x159a55e5, RZ, 0x3c, !PT ;  /* 0x159a55e500067812 */ /* 0x040fe200078e3cff */
[----:B------:R-:W-:Y:S01]  /*0110*/  VIADD R3, R0, 0x75bcd15 ;  /* 0x075bcd1500037836 */ /* 0x000fe20000000000 */
[----:B------:R-:W-:Y:S02]  /*0120*/  IADD3 R2, PT, PT, R9, 0x64f0c9, R0 ;  /* 0x0064f0c909027810 */ /* 0x000fe40007ffe000 */
[----:B------:R0:W-:Y:S01]  /*0130*/  STL.64 [R1+0x10], R4 ;  /* 0x0000100401007387 */ /* 0x0001e20000100a00 */
[----:B--2---:R-:W-:-:S03]  /*0140*/  IMAD R0, R8, UR4, R11 ;  /* 0x0000000408007c24 */ /* 0x004fc6000f8e020b */
[----:B------:R0:W-:Y:S02]  /*0150*/  STL.64 [R1+0x8], R6 ;  /* 0x0000080601007387 */ /* 0x0001e40000100a00 */
[----:B------:R-:W-:Y:S02]  /*0160*/  ISETP.NE.AND P0, PT, R0, RZ, PT ;  /* 0x000000ff0000720c */ /* 0x000fe40003f05270 */
[----:B------:R0:W-:Y:S01]  /*0170*/  STL.64 [R1], R2 ;  /* 0x0000000201007387 */ /* 0x0001e20000100a00 */
[----:B------:R-:W-:-:S10]  /*0180*/  SHF.R.S32.HI R8, RZ, 0x1f, R0 ;  /* 0x0000001fff087819 */ /* 0x000fd40000011400 */
[----:B---3--:R-:W-:Y:S05]  /*0190*/  @!P0 BRA `(.L_x_1) ;  /* 0x00000024002c8947 */ /* 0x008fea0003800000 */
[----:B------:R-:W-:Y:S02]  /*01a0*/  IMAD.MOV.U32 R13, RZ, RZ, R8 ;  /* 0x000000ffff0d7224 */ /* 0x000fe400078e0008 */
[----:B------:R-:W-:Y:S02]  /*01b0*/  IMAD.MOV.U32 R11, RZ, RZ, RZ ;  /* 0x000000ffff0b7224 */ /* 0x000fe400078e00ff */
[----:B------:R-:W-:-:S07]  /*01c0*/  IMAD.MOV.U32 R10, RZ, RZ, R0 ;  /* 0x000000ffff0a7224 */ /* 0x000fce00078e0000 */
.L_x_10:
[----:B0-----:R-:W-:Y:S01]  /*01d0*/  LOP3.LUT R2, R10, 0x3, RZ, 0xc0, !PT ;  /* 0x000000030a027812 */ /* 0x001fe200078ec0ff */
[----:B------:R-:W-:Y:S03]  /*01e0*/  BSSY.RECONVERGENT B1, `(.L_x_2) ;  /* 0x0000240000017945 */ /* 0x000fe60003800200 */
[----:B------:R-:W-:-:S04]  /*01f0*/  ISETP.NE.U32.AND P0, PT, R2, RZ, PT ;  /* 0x000000ff0200720c */ /* 0x000fc80003f05070 */
[----:B------:R-:W-:-:S13]  /*0200*/  ISETP.NE.AND.EX P0, PT, RZ, RZ, PT, P0 ;  /* 0x000000ffff00720c */ /* 0x000fda0003f05300 */
[----:B------:R-:W-:Y:S05]  /*0210*/  @!P0 BRA `(.L_x_3) ;  /* 0x0000002000f08947 */ /* 0x000fea0003800000 */
[----:B------:R-:W0:Y:S01]  /*0220*/  LDC.64 R8, c[0x4][RZ] ;  /* 0x01000000ff087b82 */ /* 0x000e220000000a00 */
[----:B------:R-:W-:Y:S02]  /*0230*/  CS2R R2, SRZ ;  /* 0x0000000000027805 */ /* 0x000fe4000001ff00 */
[----:B------:R-:W-:Y:S02]  /*0240*/  CS2R R4, SRZ ;  /* 0x0000000000047805 */ /* 0x000fe4000001ff00 */
[----:B------:R-:W-:Y:S01]  /*0250*/  CS2R R6, SRZ ;  /* 0x0000000000067805 */ /* 0x000fe2000001ff00 */
[----:B0-----:R-:W-:-:S07]  /*0260*/  IMAD.WIDE.U32 R8, R11, 0xc80, R8 ;  /* 0x00000c800b087825 */ /* 0x001fce00078e0008 */
.L_x_5:
[----:B------:R-:W-:-:S06]  /*0270*/  IMAD R12, R2, 0x4, R1 ;  /* 0x00000004020c7824 */ /* 0x000fcc00078e0201 */
[----:B------:R-:W5:Y:S01]  /*0280*/  LDL R12, [R12+0x4] ;  /* 0x000004000c0c7983 */ /* 0x000f620000100800 */
[----:B------:R-:W-:-:S05]  /*0290*/  UMOV UR4, URZ ;  /* 0x000000ff00047c82 */ /* 0x000fca0008000000 */
.L_x_4:
[----:B-----5:R-:W-:Y:S01]  /*02a0*/  SHF.R.U32.HI R22, RZ, UR4, R12 ;  /* 0x00000004ff167c19 */ /* 0x020fe2000801160c */
[----:B------:R-:W-:-:S03]  /*02b0*/  IMAD.SHL.U32 R14, R2, 0x20, RZ ;  /* 0x00000020020e7824 */ /* 0x000fc600078e00ff */
[----:B------:R-:W-:Y:S01]  /*02c0*/  LOP3.LUT R15, R22, 0x1, RZ, 0xc0, !PT ;  /* 0x00000001160f7812 */ /* 0x000fe200078ec0ff */
[----:B------:R-:W-:-:S03]  /*02d0*/  VIADD R14, R14, UR4 ;  /* 0x000000040e0e7c36 */ /* 0x000fc60008000000 */
[----:B------:R-:W-:Y:S01]  /*02e0*/  ISETP.NE.U32.AND P0, PT, R15, 0x1, PT ;  /* 0x000000010f00780c */ /* 0x000fe20003f05070 */
[----:B------:R-:W-:-:S03]  /*02f0*/  IMAD R15, R14, 0x5, RZ ;  /* 0x000000050e0f7824 */ /* 0x000fc600078e02ff */
[----:B------:R-:W-:Y:S01]  /*0300*/  R2P PR, R22, 0x7e ;  /* 0x0000007e16007804 */ /* 0x000fe20000000000 */
[----:B------:R-:W-:-:S08]  /*0310*/  IMAD.WIDE.U32 R14, R15, 0x4, R8 ;  /* 0x000000040f0e7825 */ /* 0x000fd000078e0008 */
[----:B------:R-:W2:Y:S04]  /*0320*/  @!P0 LDG.E R16, desc[UR6][R14.64+0x10] ;  /* 0x000010060e108981 */ /* 0x000ea8000c1e1900 */
[----:B------:R-:W3:Y:S04]  /*0330*/  @P1 LDG.E R18, desc[UR6][R14.64+0x24] ;  /* 0x000024060e121981 */ /* 0x000ee8000c1e1900 */
[----:B------:R-:W4:Y:S04]  /*0340*/  @P2 LDG.E R20, desc[UR6][R14.64+0x38] ;  /* 0x000038060e142981 */ /* 0x000f28000c1e1900 */
[----:B------:R-:W4:Y:S04]  /*0350*/  @P3 LDG.E R24, desc[UR6][R14.64+0x4c] ;  /* 0x00004c060e183981 */ /* 0x000f28000c1e1900 */
[----:B------:R-:W4:Y:S04]  /*0360*/  @P4 LDG.E R26, desc[UR6][R14.64+0x60] ;  /* 0x000060060e1a4981 */ /* 0x000f28000c1e1900 */
[----:B------:R-:W4:Y:S04]  /*0370*/  @!P0 LDG.E R17, desc[UR6][R14.64+0x4] ;  /* 0x000004060e118981 */ /* 0x000f28000c1e1900 */
[----:B------:R-:W4:Y:S04]  /*0380*/  @!P0 LDG.E R19, desc[UR6][R14.64+0xc] ;  /* 0x00000c060e138981 */ /* 0x000f28000c1e1900 */
[----:B------:R-:W4:Y:S04]  /*0390*/  @P1 LDG.E R21, desc[UR6][R14.64+0x18] ;  /* 0x000018060e151981 */ /* 0x000f28000c1e1900 */
[----:B------:R-:W4:Y:S04]  /*03a0*/  @P3 LDG.E R23, desc[UR6][R14.64+0x40] ;  /* 0x000040060e173981 */ /* 0x000f28000c1e1900 */
[----:B------:R-:W4:Y:S04]  /*03b0*/  @P5 LDG.E R25, desc[UR6][R14.64+0x70] ;  /* 0x000070060e195981 */ /* 0x000f28000c1e1900 */
[----:B------:R-:W4:Y:S01]  /*03c0*/  @P6 LDG.E R28, desc[UR6][R14.64+0x88] ;  /* 0x000088060e1c6981 */ /* 0x000f22000c1e1900 */
[----:B--2---:R-:W-:-:S03]  /*03d0*/  @!P0 LOP3.LUT R5, R5, R16, RZ, 0x3c, !PT ;  /* 0x0000001005058212 */ /* 0x004fc600078e3cff */
[----:B------:R-:W2:Y:S01]  /*03e0*/  @!P0 LDG.E R16, desc[UR6][R14.64] ;  /* 0x000000060e108981 */ /* 0x000ea2000c1e1900 */
[----:B---3--:R-:W-:-:S03]  /*03f0*/  @P1 LOP3.LUT R5, R5, R18, RZ, 0x3c, !PT ;  /* 0x0000001205051212 */ /* 0x008fc600078e3cff */
[----:B------:R-:W3:Y:S01]  /*0400*/  @!P0 LDG.E R18, desc[UR6][R14.64+0x8] ;  /* 0x000008060e128981 */ /* 0x000ee2000c1e1900 */
[----:B----4-:R-:W-:-:S03]  /*0410*/  @P2 LOP3.LUT R5, R5, R20, RZ, 0x3c, !PT ;  /* 0x0000001405052212 */ /* 0x010fc600078e3cff */
[----:B------:R-:W4:Y:S01]  /*0420*/  @P1 LDG.E R20, desc[UR6][R14.64+0x14] ;  /* 0x000014060e141981 */ /* 0x000f22000c1e1900 */
[----:B------:R-:W-:-:S03]  /*0430*/  @P3 LOP3.LUT R5, R5, R24, RZ, 0x3c, !PT ;  /* 0x0000001805053212 */ /* 0x000fc600078e3cff */
[----:B------:R-:W4:Y:S01]  /*0440*/  @P5 LDG.E R24, desc[UR6][R14.64+0x74] ;  /* 0x000074060e185981 */ /* 0x000f22000c1e1900 */
[----:B------:R-:W-:-:S03]  /*0450*/  @P4 LOP3.LUT R5, R5, R26, RZ, 0x3c, !PT ;  /* 0x0000001a05054212 */ /* 0x000fc600078e3cff */
[----:B------:R-:W4:Y:S01]  /*0460*/  @P3 LDG.E R26, desc[UR6][R14.64+0x44] ;  /* 0x000044060e1a3981 */ /* 0x000f22000c1e1900 */
[----:B------:R-:W-:-:S03]  /*0470*/  @!P0 LOP3.LUT R6, R6, R17, RZ, 0x3c, !PT ;  /* 0x0000001106068212 */ /* 0x000fc600078e3cff */
[----:B------:R-:W4:Y:S01]  /*0480*/  @P1 LDG.E R17, desc[UR6][R14.64+0x20] ;  /* 0x000020060e111981 */ /* 0x000f22000c1e1900 */
[----:B------:R-:W-:-:S03]  /*0490*/  @!P0 LOP3.LUT R4, R4, R19, RZ, 0x3c, !PT ;  /* 0x0000001304048212 */ /* 0x000fc600078e3cff */
[----:B------:R-:W4:Y:S01]  /*04a0*/  @P2 LDG.E R19, desc[UR6][R14.64+0x2c] ;  /* 0x00002c060e132981 */ /* 0x000f22000c1e1900 */
[----:B------:R-:W-:-:S03]  /*04b0*/  @P1 LOP3.LUT R6, R6, R21, RZ, 0x3c, !PT ;  /* 0x0000001506061212 */ /* 0x000fc600078e3cff */
[----:B------:R-:W4:Y:S01]  /*04c0*/  @P2 LDG.E R21, desc[UR6][R14.64+0x34] ;  /* 0x000034060e152981 */ /* 0x000f22000c1e1900 */
[----:B--2---:R-:W-:-:S03]  /*04d0*/  @!P0 LOP3.LUT R3, R3, R16, RZ, 0x3c, !PT ;  /* 0x0000001003038212 */ /* 0x004fc600078e3cff */
[----:B------:R-:W2:Y:S01]  /*04e0*/  @P1 LDG.E R16, desc[UR6][R14.64+0x1c] ;  /* 0x00001c060e101981 */ /* 0x000ea2000c1e1900 */
[----:B---3--:R-:W-:-:S03]  /*04f0*/  @!P0 LOP3.LUT R7, R7, R18, RZ, 0x3c, !PT ;  /* 0x0000001207078212 */ /* 0x008fc600078e3cff */
[----:B------:R-:W3:Y:S01]  /*0500*/  @P2 LDG.E R18, desc[UR6][R14.64+0x28] ;  /* 0x000028060e122981 */ /* 0x000ee2000c1e1900 */
[----:B----4-:R-:W-:-:S03]  /*0510*/  @P1 LOP3.LUT R3, R3, R20, RZ, 0x3c, !PT ;  /* 0x0000001403031212 */ /* 0x010fc600078e3cff */
[----:B------:R-:W4:Y:S01]  /*0520*/  @P2 LDG.E R20, desc[UR6][R14.64+0x30] ;  /* 0x000030060e142981 */ /* 0x000f22000c1e1900 */
[----:B------:R-:W-:-:S03]  /*0530*/  @P5 LOP3.LUT R5, R5, R24, RZ, 0x3c, !PT ;  /* 0x0000001805055212 */ /* 0x000fc600078e3cff */
[----:B------:R-:W4:Y:S01]  /*0540*/  @P3 LDG.E R24, desc[UR6][R14.64+0x3c] ;  /* 0x00003c060e183981 */ /* 0x000f22000c1e1900 */
[----:B------:R-:W-:-:S03]  /*0550*/  @P1 LOP3.LUT R4, R4, R17, RZ, 0x3c, !PT ;  /* 0x0000001104041212 */ /* 0x000fc600078e3cff */
[----:B------:R-:W4:Y:S01]  /*0560*/  @P3 LDG.E R17, desc[UR6][R14.64+0x48] ;  /* 0x000048060e113981 */ /* 0x000f22000c1e1900 */
[----:B------:R-:W-:-:S03]  /*0570*/  @P2 LOP3.LUT R6, R6, R19, RZ, 0x3c, !PT ;  /* 0x0000001306062212 */ /* 0x000fc600078e3cff */
[----:B------:R-:W4:Y:S01]  /*0580*/  @P4 LDG.E R19, desc[UR6][R14.64+0x54] ;  /* 0x000054060e134981 */ /* 0x000f22000c1e1900 */
[----:B------:R-:W-:Y:S02]  /*0590*/  @P2 LOP3.LUT R4, R4, R21, RZ, 0x3c, !PT ;  /* 0x0000001504042212 */ /* 0x000fe400078e3cff */
[----:B------:R-:W-:Y:S01]  /*05a0*/  @P3 LOP3.LUT R6, R6, R23, RZ, 0x3c, !PT ;  /* 0x0000001706063212 */ /* 0x000fe200078e3cff */
[----:B------:R-:W4:Y:S04]  /*05b0*/  @P4 LDG.E R21, desc[UR6][R14.64+0x5c] ;  /* 0x00005c060e154981 */ /* 0x000f28000c1e1900 */
[----:B------:R-:W4:Y:S01]  /*05c0*/  @P5 LDG.E R23, desc[UR6][R14.64+0x68] ;  /* 0x000068060e175981 */ /* 0x000f22000c1e1900 */
[----:B--2---:R-:W-:-:S03]  /*05d0*/  @P1 LOP3.LUT R7, R7, R16, RZ, 0x3c, !PT ;  /* 0x0000001007071212 */ /* 0x004fc600078e3cff */
[----:B------:R-:W2:Y:S01]  /*05e0*/  @P4 LDG.E R16, desc[UR6][R14.64+0x50] ;  /* 0x000050060e104981 */ /* 0x000ea2000c1e1900 */
[----:B---3--:R-:W-:-:S03]  /*05f0*/  @P2 LOP3.LUT R3, R3, R18, RZ, 0x3c, !PT ;  /* 0x0000001203032212 */ /* 0x008fc600078e3cff */
[----:B------:R-:W3:Y:S01]  /*0600*/  @P4 LDG.E R18, desc[UR6][R14.64+0x58] ;  /* 0x000058060e124981 */ /* 0x000ee2000c1e1900 */
[----:B----4-:R-:W-:-:S03]  /*0610*/  @P2 LOP3.LUT R7, R7, R20, RZ, 0x3c, !PT ;  /* 0x0000001407072212 */ /* 0x010fc600078e3cff */
[----:B------:R-:W4:Y:S01]  /*0620*/  @P5 LDG.E R20, desc[UR6][R14.64+0x64] ;  /* 0x000064060e145981 */ /* 0x000f22000c1e1900 */
[----:B------:R-:W-:-:S03]  /*0630*/  @P3 LOP3.LUT R3, R3, R24, RZ, 0x3c, !PT ;  /* 0x0000001803033212 */ /* 0x000fc600078e3cff */
[----:B------:R-:W4:Y:S01]  /*0640*/  @P5 LDG.E R24, desc[UR6][R14.64+0x6c] ;  /* 0x00006c060e185981 */ /* 0x000f22000c1e1900 */
[----:B------:R-:W-:Y:S02]  /*0650*/  LOP3.LUT P0, RZ, R22, 0x80, RZ, 0xc0, !PT ;  /* 0x0000008016ff7812 */ /* 0x000fe4000780c0ff */
[----:B------:R-:W-:Y:S02]  /*0660*/  @P3 LOP3.LUT R7, R7, R26, RZ, 0x3c, !PT ;  /* 0x0000001a07073212 */ /* 0x000fe400078e3cff */
[----:B------:R-:W-:Y:S02]  /*0670*/  @P3 LOP3.LUT R4, R4, R17, RZ, 0x3c, !PT ;  /* 0x0000001104043212 */ /* 0x000fe400078e3cff */
[----:B------:R-:W4:Y:S01]  /*0680*/  @P6 LDG.E R17, desc[UR6][R14.64+0x7c] ;  /* 0x00007c060e116981 */ /* 0x000f22000c1e1900 */
[----:B------:R-:W-:-:S03]  /*0690*/  @P4 LOP3.LUT R6, R6, R19, RZ, 0x3c, !PT ;  /* 0x0000001306064212 */ /* 0x000fc600078e3cff */
[----:B------:R-:W4:Y:S01]  /*06a0*/  @P6 LDG.E R19, desc[UR6][R14.64+0x84] ;  /* 0x000084060e136981 */ /* 0x000f22000c1e1900 */
[----:B------:R-:W-:-:S03]  /*06b0*/  @P4 LOP3.LUT R4, R4, R21, RZ, 0x3c, !PT ;  /* 0x0000001504044212 */ /* 0x000fc600078e3cff */
[----:B------:R-:W4:Y:S01]  /*06c0*/  @P0 LDG.E R26, desc[UR6][R14.64+0x9c] ;  /* 0x00009c060e1a0981 */ /* 0x000f22000c1e1900 */
[----:B------:R-:W-:-:S03]  /*06d0*/  @P5 LOP3.LUT R6, R6, R23, RZ, 0x3c, !PT ;  /* 0x0000001706065212 */ /* 0x000fc600078e3cff */
        /* <DEDUP_REMOVED lines=10> */
[----:B------:R-:W-:Y:S02]  /*0780*/  @P5 LOP3.LUT R4, R4, R25, RZ, 0x3c, !PT ;  /* 0x0000001904045212 */ /* 0x000fe400078e3cff */
[----:B------:R-:W-:Y:S02]  /*0790*/  @P6 LOP3.LUT R5, R5, R28, RZ, 0x3c, !PT ;  /* 0x0000001c05056212 */ /* 0x000fe400078e3cff */
[----:B------:R-:W-:Y:S02]  /*07a0*/  @P6 LOP3.LUT R6, R6, R17, RZ, 0x3c, !PT ;  /* 0x0000001106066212 */ /* 0x000fe400078e3cff */
[----:B------:R-:W-:Y:S02]  /*07b0*/  @P6 LOP3.LUT R4, R4, R19, RZ, 0x3c, !PT ;  /* 0x0000001304046212 */ /* 0x000fe400078e3cff */
[----:B------:R-:W-:Y:S02]  /*07c0*/  @P0 LOP3.LUT R5, R5, R26, RZ, 0x3c, !PT ;  /* 0x0000001a05050212 */ /* 0x000fe400078e3cff */
[----:B------:R-:W-:-:S02]  /*07d0*/  @P0 LOP3.LUT R6, R6, R21, RZ, 0x3c, !PT ;  /* 0x0000001506060212 */ /* 0x000fc400078e3cff */
[----:B------:R-:W-:Y:S02]  /*07e0*/  @P0 LOP3.LUT R4, R4, R23, RZ, 0x3c, !PT ;  /* 0x0000001704040212 */ /* 0x000fe400078e3cff */
[----:B--2---:R-:W-:Y:S02]  /*07f0*/  @P6 LOP3.LUT R3, R3, R16, RZ, 0x3c, !PT ;  /* 0x0000001003036212 */ /* 0x004fe400078e3cff */
[----:B---3--:R-:W-:Y:S02]  /*0800*/  @P6 LOP3.LUT R7, R7, R18, RZ, 0x3c, !PT ;  /* 0x0000001207076212 */ /* 0x008fe400078e3cff */
[----:B----4-:R-:W-:Y:S02]  /*0810*/  @P0 LOP3.LUT R3, R3, R20, RZ, 0x3c, !PT ;  /* 0x0000001403030212 */ /* 0x010fe400078e3cff */
[----:B------:R-:W-:Y:S02]  /*0820*/  @P0 LOP3.LUT R7, R7, R24, RZ, 0x3c, !PT ;  /* 0x0000001807070212 */ /* 0x000fe400078e3cff */
[----:B------:R-:W-:-:S13]  /*0830*/  R2P PR, R22.B1, 0x7f ;  /* 0x0000007f16007804 */ /* 0x000fda0000001000 */
[----:B------:R-:W2:Y:S04]  /*0840*/  @P0 LDG.E R18, desc[UR6][R14.64+0xa0] ;  /* 0x0000a0060e120981 */ /* 0x000ea8000c1e1900 */
[----:B------:R-:W3:Y:S04]  /*0850*/  @P0 LDG.E R19, desc[UR6][R14.64+0xa4] ;  /* 0x0000a4060e130981 */ /* 0x000ee8000c1e1900 */
[----:B------:R-:W4:Y:S04]  /*0860*/  @P0 LDG.E R20, desc[UR6][R14.64+0xa8] ;  /* 0x0000a8060e140981 */ /* 0x000f28000c1e1900 */
[----:B------:R-:W4:Y:S04]  /*0870*/  @P0 LDG.E R21, desc[UR6][R14.64+0xac] ;  /* 0x0000ac060e150981 */ /* 0x000f28000c1e1900 */
[----:B------:R-:W4:Y:S04]  /*0880*/  @P0 LDG.E R24, desc[UR6][R14.64+0xb0] ;  /* 0x0000b0060e180981 */ /* 0x000f28000c1e1900 */
[----:B------:R-:W4:Y:S04]  /*0890*/  @P1 LDG.E R16, desc[UR6][R14.64+0xbc] ;  /* 0x0000bc060e101981 */ /* 0x000f28000c1e1900 */
[----:B------:R-:W4:Y:S04]  /*08a0*/  @P1 LDG.E R26, desc[UR6][R14.64+0xb4] ;  /* 0x0000b4060e1a1981 */ /* 0x000f28000c1e1900 */
        /* <DEDUP_REMOVED lines=11> */
[----:B------:R-:W-:Y:S01]  /*0960*/  LOP3.LUT P0, RZ, R22, 0x8000, RZ, 0xc0, !PT ;  /* 0x0000800016ff7812 */ /* 0x000fe2000780c0ff */
[----:B------:R-:W4:Y:S01]  /*0970*/  @P2 LDG.E R24, desc[UR6][R14.64+0xd8] ;  /* 0x0000d8060e182981 */ /* 0x000f22000c1e1900 */
[----:B------:R-:W-:-:S03]  /*0980*/  @P1 LOP3.LUT R7, R7, R16, RZ, 0x3c, !PT ;  /* 0x0000001007071212 */ /* 0x000fc600078e3cff */
[----:B------:R-:W4:Y:S01]  /*0990*/  @P2 LDG.E R22, desc[UR6][R14.64+0xd0] ;  /* 0x0000d0060e162981 */ /* 0x000f22000c1e1900 */
[----:B------:R-:W-:-:S03]  /*09a0*/  @P1 LOP3.LUT R3, R3, R26, RZ, 0x3c, !PT ;  /* 0x0000001a03031212 */ /* 0x000fc600078e3cff */
[----:B------:R-:W4:Y:S01]  /*09b0*/  @P3 LDG.E R16, desc[UR6][R14.64+0xe4] ;  /* 0x0000e4060e103981 */ /* 0x000f22000c1e1900 */
[----:B------:R-:W-:-:S03]  /*09c0*/  @P1 LOP3.LUT R6, R6, R23, RZ, 0x3c, !PT ;  /* 0x0000001706061212 */ /* 0x000fc600078e3cff */
[----:B------:R-:W4:Y:S01]  /*09d0*/  @P3 LDG.E R26, desc[UR6][R14.64+0xdc] ;  /* 0x0000dc060e1a3981 */ /* 0x000f22000c1e1900 */
[----:B------:R-:W-:-:S03]  /*09e0*/  @P1 LOP3.LUT R4, R4, R17, RZ, 0x3c, !PT ;  /* 0x0000001104041212 */ /* 0x000fc600078e3cff */
        /* <DEDUP_REMOVED lines=43> */
[----:B------:R-:W-:-:S04]  /*0ca0*/  UIADD3 UR4, UPT, UPT, UR4, 0x10, URZ ;  /* 0x0000001004047890 */ /* 0x000fc8000fffe0ff */
[----:B------:R-:W-:Y:S01]  /*0cb0*/  UISETP.NE.AND UP0, UPT, UR4, 0x20, UPT ;  /* 0x000000200400788c */ /* 0x000fe2000bf05270 */
[----:B--2---:R-:W-:Y:S02]  /*0cc0*/  @P5 LOP3.LUT R5, R5, R18, RZ, 0x3c, !PT ;  /* 0x0000001205055212 */ /* 0x004fe400078e3cff */
[----:B---3--:R-:W-:Y:S02]  /*0cd0*/  @P6 LOP3.LUT R6, R6, R19, RZ, 0x3c, !PT ;  /* 0x0000001306066212 */ /* 0x008fe400078e3cff */
[----:B----4-:R-:W-:Y:S02]  /*0ce0*/  @P6 LOP3.LUT R3, R3, R20, RZ, 0x3c, !PT ;  /* 0x0000001403036212 */ /* 0x010fe400078e3cff */
[----:B------:R-:W-:Y:S02]  /*0cf0*/  @P6 LOP3.LUT R4, R4, R21, RZ, 0x3c, !PT ;  /* 0x0000001504046212 */ /* 0x000fe400078e3cff */
[----:B------:R-:W-:Y:S02]  /*0d00*/  @P6 LOP3.LUT R7, R7, R22, RZ, 0x3c, !PT ;  /* 0x0000001607076212 */ /* 0x000fe400078e3cff */
[----:B------:R-:W-:-:S02]  /*0d10*/  @P6 LOP3.LUT R5, R5, R16, RZ, 0x3c, !PT ;  /* 0x0000001005056212 */ /* 0x000fc400078e3cff */
[----:B------:R-:W-:Y:S02]  /*0d20*/  @P0 LOP3.LUT R3, R3, R24, RZ, 0x3c, !PT ;  /* 0x0000001803030212 */ /* 0x000fe400078e3cff */
[----:B------:R-:W-:Y:S02]  /*0d30*/  @P0 LOP3.LUT R5, R5, R28, RZ, 0x3c, !PT ;  /* 0x0000001c05050212 */ /* 0x000fe400078e3cff */
[----:B------:R-:W-:Y:S02]  /*0d40*/  @P0 LOP3.LUT R7, R7, R26, RZ, 0x3c, !PT ;  /* 0x0000001a07070212 */ /* 0x000fe400078e3cff */
[----:B------:R-:W-:Y:S02]  /*0d50*/  @P0 LOP3.LUT R4, R4, R23, RZ, 0x3c, !PT ;  /* 0x0000001704040212 */ /* 0x000fe400078e3cff */
[----:B------:R-:W-:Y:S01]  /*0d60*/  @P0 LOP3.LUT R6, R6, R17, RZ, 0x3c, !PT ;  /* 0x0000001106060212 */ /* 0x000fe200078e3cff */
[----:B------:R-:W-:Y:S06]  /*0d70*/  BRA.U UP0, `(.L_x_4) ;  /* 0xfffffff500487547 */ /* 0x000fec000b83ffff */
[----:B------:R-:W-:-:S05]  /*0d80*/  VIADD R2, R2, 0x1 ;  /* 0x0000000102027836 */ /* 0x000fca0000000000 */
[----:B------:R-:W-:-:S13]  /*0d90*/  ISETP.NE.AND P0, PT, R2, 0x5, PT ;  /* 0x000000050200780c */ /* 0x000fda0003f05270 */
[----:B------:R-:W-:Y:S05]  /*0da0*/  @P0 BRA `(.L_x_5) ;  /* 0xfffffff400300947 */ /* 0x000fea000383ffff */
[----:B------:R-:W-:Y:S01]  /*0db0*/  LOP3.LUT R2, R10, 0x3, RZ, 0xc0, !PT ;  /* 0x000000030a027812 */ /* 0x000fe200078ec0ff */
[----:B------:R0:W-:Y:S03]  /*0dc0*/  STL.64 [R1+0x8], R6 ;  /* 0x0000080601007387 */ /* 0x0001e60000100a00 */
[----:B------:R-:W-:Y:S01]  /*0dd0*/  ISETP.NE.U32.AND P0, PT, R2, 0x1, PT ;  /* 0x000000010200780c */ /* 0x000fe20003f05070 */
[----:B------:R0:W-:Y:S03]  /*0de0*/  STL.64 [R1+0x10], R4 ;  /* 0x0000100401007387 */ /* 0x0001e60000100a00 */
[----:B------:R-:W-:Y:S01]  /*0df0*/  ISETP.NE.AND.EX P0, PT, RZ, RZ, PT, P0 ;  /* 0x000000ffff00720c */ /* 0x000fe20003f05300 */
[----:B------:R0:W-:-:S12]  /*0e00*/  STL [R1+0x4], R3 ;  /* 0x0000040301007387 */ /* 0x0001d80000100800 */
[----:B0-----:R-:W-:Y:S05]  /*0e10*/  @!P0 BRA `(.L_x_3) ;  /* 0x0000001400f08947 */ /* 0x001fea0003800000 */
[----:B------:R-:W-:Y:S01]  /*0e20*/  UMOV UR4, URZ ;  /* 0x000000ff00047c82 */ /* 0x000fe20008000000 */
[----:B------:R-:W-:Y:S01]  /*0e30*/  CS2R R2, SRZ ;  /* 0x0000000000027805 */ /* 0x000fe2000001ff00 */
[----:B------:R-:W-:Y:S01]  /*0e40*/  IMAD.MOV.U32 R4, RZ, RZ, RZ ;  /* 0x000000ffff047224 */ /* 0x000fe200078e00ff */
[----:B------:R-:W-:Y:S01]  /*0e50*/  CS2R R6, SRZ ;  /* 0x0000000000067805 */ /* 0x000fe2000001ff00 */
[----:B------:R-:W-:-:S07]  /*0e60*/  IMAD.U32 R5, RZ, RZ, UR4 ;  /* 0x00000004ff057e24 */ /* 0x000fce000f8e00ff */
.L_x_7:
[----:B------:R-:W-:-:S06]  /*0e70*/  IMAD R12, R2, 0x4, R1 ;  /* 0x00000004020c7824 */ /* 0x000fcc00078e0201 */
[----:B------:R-:W5:Y:S01]  /*0e80*/  LDL R12, [R12+0x4] ;  /* 0x000004000c0c7983 */ /* 0x000f620000100800 */
[----:B------:R-:W-:-:S05]  /*0e90*/  UMOV UR4, URZ ;  /* 0x000000ff00047c82 */ /* 0x000fca0008000000 */
.L_x_6:
        /* <DEDUP_REMOVED lines=180> */
[----:B------:R0:W-:Y:S03]  /*19e0*/  STL [R1+0x4], R3 ;  /* 0x0000040301007387 */ /* 0x0001e60000100800 */
[----:B------:R-:W-:Y:S01]  /*19f0*/  ISETP.NE.AND.EX P0, PT, RZ, RZ, PT, P0 ;  /* 0x000000ffff00720c */ /* 0x000fe20003f05300 */
[----:B------:R0:W-:-:S12]  /*1a00*/  STL.64 [R1+0x10], R4 ;  /* 0x0000100401007387 */ /* 0x0001d80000100a00 */
[----:B0-----:R-:W-:Y:S05]  /*1a10*/  @P0 BRA `(.L_x_3) ;  /* 0x0000000800f00947 */ /* 0x001fea0003800000 */
[----:B------:R-:W-:Y:S01]  /*1a20*/  UMOV UR4, URZ ;  /* 0x000000ff00047c82 */ /* 0x000fe20008000000 */
[----:B------:R-:W-:Y:S01]  /*1a30*/  CS2R R2, SRZ ;  /* 0x0000000000027805 */ /* 0x000fe2000001ff00 */
[----:B------:R-:W-:Y:S01]  /*1a40*/  IMAD.MOV.U32 R4, RZ, RZ, RZ ;  /* 0x000000ffff047224 */ /* 0x000fe200078e00ff */
[----:B------:R-:W-:Y:S01]  /*1a50*/  CS2R R6, SRZ ;  /* 0x0000000000067805 */ /* 0x000fe2000001ff00 */
[----:B------:R-:W-:-:S07]  /*1a60*/  IMAD.U32 R5, RZ, RZ, UR4 ;  /* 0x00000004ff057e24 */ /* 0x000fce000f8e00ff */
.L_x_9:
[----:B------:R-:W-:-:S06]  /*1a70*/  IMAD R12, R2, 0x4, R1 ;  /* 0x00000004020c7824 */ /* 0x000fcc00078e0201 */
[----:B------:R-:W5:Y:S01]  /*1a80*/  LDL R12, [R12+0x4] ;  /* 0x000004000c0c7983 */ /* 0x000f620000100800 */
[----:B------:R-:W-:-:S05]  /*1a90*/  UMOV UR4, URZ ;  /* 0x000000ff00047c82 */ /* 0x000fca0008000000 */
.L_x_8:
        /* <DEDUP_REMOVED lines=177> */
[----:B------:R0:W-:Y:S04]  /*25b0*/  STL.64 [R1+0x8], R6 ;  /* 0x0000080601007387 */ /* 0x0001e80000100a00 */
[----:B------:R0:W-:Y:S04]  /*25c0*/  STL [R1+0x4], R3 ;  /* 0x0000040301007387 */ /* 0x0001e80000100800 */
[----:B------:R0:W-:Y:S02]  /*25d0*/  STL.64 [R1+0x10], R4 ;  /* 0x0000100401007387 */ /* 0x0001e40000100a00 */
.L_x_3:
[----:B------:R-:W-:Y:S05]  /*25e0*/  BSYNC.RECONVERGENT B1 ;  /* 0x0000000000017941 */ /* 0x000fea0003800200 */
.L_x_2:
[C---:B------:R-:W-:Y:S01]  /*25f0*/  ISETP.GT.U32.AND P0, PT, R10.reuse, 0x3, PT ;  /* 0x000000030a00780c */ /* 0x040fe20003f04070 */
[----:B------:R-:W-:Y:S01]  /*2600*/  VIADD R11, R11, 0x1 ;  /* 0x000000010b0b7836 */ /* 0x000fe20000000000 */
[--C-:B------:R-:W-:Y:S02]  /*2610*/  SHF.R.U64 R10, R10, 0x2, R13.reuse ;  /* 0x000000020a0a7819 */ /* 0x100fe4000000120d */
[----:B------:R-:W-:Y:S02]  /*2620*/  ISETP.GT.U32.AND.EX P0, PT, R13, RZ, PT, P0 ;  /* 0x000000ff0d00720c */ /* 0x000fe40003f04100 */
[----:B------:R-:W-:-:S11]  /*2630*/  SHF.R.U32.HI R13, RZ, 0x2, R13 ;  /* 0x00000002ff0d7819 */ /* 0x000fd6000001160d */
[----:B------:R-:W-:Y:S05]  /*2640*/  @P0 BRA `(.L_x_10) ;  /* 0xffffffd800e00947 */ /* 0x000fea000383ffff */
.L_x_1:
[----:B------:R-:W-:Y:S05]  /*2650*/  BSYNC.RECONVERGENT B0 ;  /* 0x0000000000007941 */ /* 0x000fea0003800200 */
.L_x_0:
[----:B0-----:R-:W0:Y:S01]  /*2660*/  LDC R4, c[0x0][0x388] ;  /* 0x0000e200ff047b82 */ /* 0x001e220000000800 */
[----:B------:R-:W-:Y:S01]  /*2670*/  SHF.R.U32.HI R2, RZ, 0x2, R3 ;  /* 0x00000002ff027819 */ /* 0x000fe20000011603 */
[----:B------:R-:W-:Y:S01]  /*2680*/  IMAD.MOV.U32 R7, RZ, RZ, -0x266e14b1 ;  /* 0xd991eb4fff077424 */ /* 0x000fe200078e00ff */
[----:B------:R-:W1:Y:S02]  /*2690*/  LDCU.64 UR4, c[0x0][0x380] ;  /* 0x00007000ff0477ac */ /* 0x000e640008000a00 */
[----:B------:R-:W-:Y:S01]  /*26a0*/  LOP3.LUT R2, R2, R3, RZ, 0x3c, !PT ;  /* 0x0000000302027212 */ /* 0x000fe200078e3cff */
[----:B------:R-:W-:Y:S01]  /*26b0*/  IMAD.SHL.U32 R3, R5, 0x10, RZ ;  /* 0x0000001005037824 */ /* 0x000fe200078e00ff */
[C---:B0-----:R-:W-:Y:S02]  /*26c0*/  ISETP.GT.AND P0, PT, R4.reuse, -0x1, PT ;  /* 0xffffffff0400780c */ /* 0x041fe40003f04270 */
[----:B------:R-:W-:Y:S01]  /*26d0*/  LOP3.LUT R6, R4, 0xaad26b49, RZ, 0x3c, !PT ;  /* 0xaad26b4904067812 */ /* 0x000fe200078e3cff */
[----:B------:R-:W-:Y:S01]  /*26e0*/  IMAD.SHL.U32 R4, R2, 0x2, RZ ;  /* 0x0000000202047824 */ /* 0x000fe200078e00ff */
[----:B------:R-:W-:-:S03]  /*26f0*/  SEL R7, R7, 0x8bf16996, P0 ;  /* 0x8bf1699607077807 */ /* 0x000fc60000000000 */
[----:B------:R-:W-:Y:S01]  /*2700*/  IMAD R6, R6, 0x4182bed5, RZ ;  /* 0x4182bed506067824 */ /* 0x000fe200078e02ff */
[----:B------:R-:W-:-:S04]  /*2710*/  LOP3.LUT R4, R2, R4, R3, 0x96, !PT ;  /* 0x0000000402047212 */ /* 0x000fc800078e9603 */
[----:B------:R-:W-:Y:S02]  /*2720*/  IADD3 R7, PT, PT, R7, 0x64f0c9, R6 ;  /* 0x0064f0c907077810 */ /* 0x000fe40007ffe006 */
[----:B------:R-:W-:Y:S02]  /*2730*/  LOP3.LUT R4, R4, R5, RZ, 0x3c, !PT ;  /* 0x0000000504047212 */ /* 0x000fe400078e3cff */
[----:B------:R-:W-:Y:S02]  /*2740*/  SHF.R.S32.HI R5, RZ, 0x1f, R0 ;  /* 0x0000001fff057819 */ /* 0x000fe40000011400 */
[----:B------:R-:W-:-:S05]  /*2750*/  IADD3 R4, PT, PT, R7, 0x587c5, R4 ;  /* 0x000587c507047810 */ /* 0x000fca0007ffe004 */
[----:B------:R-:W-:-:S05]  /*2760*/  IMAD.HI.U32 R2, R4, -0x55555555, RZ ;  /* 0xaaaaaaab04027827 */ /* 0x000fca00078e00ff */
[----:B------:R-:W-:Y:S02]  /*2770*/  SHF.R.U32.HI R3, RZ, 0x2, R2 ;  /* 0x00000002ff037819 */ /* 0x000fe40000011602 */
[----:B-1----:R-:W-:-:S03]  /*2780*/  LEA R2, P0, R0, UR4, 0x2 ;  /* 0x0000000400027c11 */ /* 0x002fc6000f8010ff */
[----:B------:R-:W-:Y:S01]  /*2790*/  IMAD R4, R3, -0x6, R4 ;  /* 0xfffffffa03047824 */ /* 0x000fe200078e0204 */
[----:B------:R-:W-:-:S03]  /*27a0*/  LEA.HI.X R3, R0, UR5, R5, 0x2, P0 ;  /* 0x0000000500037c11 */ /* 0x000fc600080f1405 */
[----:B------:R-:W-:-:S05]  /*27b0*/  VIADD R5, R4, 0x1 ;  /* 0x0000000104057836 */ /* 0x000fca0000000000 */
[----:B------:R-:W-:Y:S01]  /*27c0*/  STG.E desc[UR6][R2.64], R5 ;  /* 0x0000000502007986 */ /* 0x000fe2000c101906 */
[----:B------:R-:W-:Y:S05]  /*27d0*/  EXIT ;  /* 0x000000000000794d */ /* 0x000fea0003800000 */
.L_x_11:
[----:B------:R-:W-:-:S00]  /*27e0*/  BRA `(.L_x_11) ;  /* 0xfffffffc00fc7947 */ /* 0x000fc0000383ffff */
[----:B------:R-:W-:-:S00]  /*27f0*/  NOP ;  /* 0x0000000000007918 */ /* 0x000fc00000000000 */
        /* <DEDUP_REMOVED lines=8> */
.L_x_12:


//--------------------- .nv.global.init           --------------------------
	.section	.nv.global.init,"aw",@progbits
	.align	4
.nv.global.init:
	.type		mrg32k3aM1SubSeq,@object
	.size		mrg32k3aM1SubSeq,(mrg32k3aM2SubSeq - mrg32k3aM1SubSeq)
mrg32k3aM1SubSeq:
        /*0000*/ 	.byte	0x0b, 0xcc, 0xee, 0x04, 0x73, 0x29, 0x8b, 0x6f, 0xf6, 0x53, 0x03, 0xf6, 0x23, 0xf6, 0xea, 0xda
        /* <DEDUP_REMOVED lines=125> */
	.type		mrg32k3aM2SubSeq,@object
	.size		mrg32k3aM2SubSeq,(mrg32k3aM1 - mrg32k3aM2SubSeq)
mrg32k3aM2SubSeq:
        /* <DEDUP_REMOVED lines=126> */
	.type		mrg32k3aM1,@object
	.size		mrg32k3aM1,(mrg32k3aM1Seq - mrg32k3aM1)
mrg32k3aM1:
        /* <DEDUP_REMOVED lines=144> */
	.type		mrg32k3aM1Seq,@object
	.size		mrg32k3aM1Seq,(mrg32k3aM2 - mrg32k3aM1Seq)
mrg32k3aM1Seq:
        /* <DEDUP_REMOVED lines=144> */
	.type		mrg32k3aM2,@object
	.size		mrg32k3aM2,(mrg32k3aM2Seq - mrg32k3aM2)
mrg32k3aM2:
        /* <DEDUP_REMOVED lines=144> */
	.type		mrg32k3aM2Seq,@object
	.size		mrg32k3aM2Seq,(precalc_xorwow_matrix - mrg32k3aM2Seq)
mrg32k3aM2Seq:
        /* <DEDUP_REMOVED lines=144> */
	.type		precalc_xorwow_matrix,@object
	.size		precalc_xorwow_matrix,(precalc_xorwow_offset_matrix - precalc_xorwow_matrix)
precalc_xorwow_matrix:
        /* <DEDUP_REMOVED lines=6400> */
	.type		precalc_xorwow_offset_matrix,@object
	.size		precalc_xorwow_offset_matrix,(.L_1 - precalc_xorwow_offset_matrix)
precalc_xorwow_offset_matrix:
        /* <DEDUP_REMOVED lines=6400> */
.L_1:


//--------------------- .nv.shared.reserved.0     --------------------------
	.section	.nv.shared.reserved.0,"aw",@nobits
	.weak		__nv_reservedSMEM_offset_0_alias
	.size		__nv_reservedSMEM_offset_0_alias, 0, 64
	.other		__nv_reservedSMEM_offset_0_alias,@"STO_CUDA_RESERVED_SHARED STV_DEFAULT"
__nv_reservedSMEM_offset_0_alias:
	.zero		0
	.zero		64


//--------------------- .nv.constant0._Z20kernelGenerarTableroPii --------------------------
	.section	.nv.constant0._Z20kernelGenerarTableroPii,"a",@progbits
	.sectionflags	@""
	.align	4
.nv.constant0._Z20kernelGenerarTableroPii:
	.zero		908


//--------------------- SYMBOLS --------------------------

	.type		.nv.reservedSmem.offset0,@object
	.size		.nv.reservedSmem.offset0,0x4
